def attn_fwd(
    Q,
    K,
    V,
    Out,
    Lse,
    sm_scale,
    stride_qz,
    stride_qh,
    stride_qm,
    stride_qk,
    stride_kz,
    stride_kh,
    stride_kn,
    stride_kk,
    stride_vz,
    stride_vh,
    stride_vn,
    stride_vk,
    stride_oz,
    stride_oh,
    stride_om,
    stride_ok,
    seqlen_q,
    seqlen_k,
    BLOCK_M: tl.constexpr,
    BLOCK_N: tl.constexpr,
    HEAD_DIM: tl.constexpr,
    CAUSAL: tl.constexpr,
):
    start_m = tl.program_id(0)
    off_hz = tl.program_id(1)
    q_off = off_hz * stride_qh
    k_off = off_hz * stride_kh
    v_off = off_hz * stride_vh
    offs_m = start_m * BLOCK_M + tl.arange(0, BLOCK_M)
    offs_d = tl.arange(0, HEAD_DIM)
    offs_n = tl.arange(0, BLOCK_N)
    q_ptrs = Q + q_off + offs_m[:, None] * stride_qm + offs_d[None, :] * stride_qk
    k_ptrs = K + k_off + offs_d[:, None] * stride_kk + offs_n[None, :] * stride_kn
    v_ptrs = V + v_off + offs_n[:, None] * stride_vn + offs_d[None, :] * stride_vk
    m_i = tl.full([BLOCK_M], float("-inf"), dtype=tl.float32)
    l_i = tl.zeros([BLOCK_M], dtype=tl.float32) + 1.0
    acc = tl.zeros([BLOCK_M, HEAD_DIM], dtype=tl.float32)
    q = tl.load(q_ptrs)
    acc, l_i, m_i = _attn_fwd_inner(
        acc,
        l_i,
        m_i,
        q,
        k_ptrs,
        v_ptrs,
        sm_scale,
        stride_kn,
        stride_vn,
        start_m,
        seqlen_k,
        BLOCK_M,
        BLOCK_N,
        HEAD_DIM,
        CAUSAL,
    )
    acc = acc / l_i[:, None]
    lse = m_i + tl.math.log2(l_i) / 1.4426950408889634
    o_ptrs = (
        Out
        + off_hz * stride_oh
        + offs_m[:, None] * stride_om
        + offs_d[None, :] * stride_ok
    )
    tl.store(o_ptrs, acc.to(Out.dtype.element_ty))
    tl.store(Lse + off_hz * seqlen_q + offs_m, lse)

# config = {"BLOCK_M": 64, "BLOCK_N": 128, "HEAD_DIM": 64, "arch": "sm_100", "causal": false, "dtype": "fp16", "num_stages": 2, "num_warps": 8}
# arch = sm_100


// ===== COMPILED SASS (sm_100a) =====

	.target	sm_100a

	.elftype	@"ET_EXEC"


//--------------------- .note.nv.tkinfo           --------------------------
	.section	.note.nv.tkinfo,"",@"SHT_NOTE"
	.sectionflags	@"SHF_NOTE_NV_TKINFO"
	.tkinfo
        /*0018*/ 	.word	0x00000081
        /*0030*/ 	.string	""
        /*0030*/ 	.string	"ptxas-blackwell"
        /*0030*/ 	.string	"Cuda compilation tools, release 12.9, V12.9.86"
        /*0030*/ 	.string	"Build cuda_12.9.r12.9/compiler.36037853_0"
        /*0030*/ 	.string	"-v  -suppress-debug-info  -lineinfo  -arch sm_100a "



//--------------------- .note.nv.cuver            --------------------------
	.section	.note.nv.cuver,"",@"SHT_NOTE"
	.sectionflags	@"SHF_NOTE_NV_CUVER"
        /*0018*/ 	.short	0x0001
        /*001a*/ 	.short	0x0064
        /*001c*/ 	.short	0x0001
        /*001e*/ 	.short	0x0000
        /*0020*/ 	.short	0x0001
        /*0022*/ 	.short	0x0000


//--------------------- .nv.info                  --------------------------
	.section	.nv.info,"",@"SHT_CUDA_INFO"
	.align	4


	//----- nvinfo : EIATTR_REGCOUNT
	.align		4
        /*0000*/ 	.byte	0x04, 0x2f
        /*0002*/ 	.short	(.L_5 - .L_4)
	.align		4
.L_4:
        /*0004*/ 	.word	index@(attn_fwd)
        /*0008*/ 	.word	0x000000e7


	//----- nvinfo : EIATTR_FRAME_SIZE
	.align		4
.L_5:
        /*000c*/ 	.byte	0x04, 0x11
        /*000e*/ 	.short	(.L_7 - .L_6)
	.align		4
.L_6:
        /*0010*/ 	.word	index@($__internal_2_$__cuda_sm10x_tcgen05_guardrail_trap_unallocated_columns_being_dealloced)
        /*0014*/ 	.word	0x00000000


	//----- nvinfo : EIATTR_FRAME_SIZE
	.align		4
.L_7:
        /*0018*/ 	.byte	0x04, 0x11
        /*001a*/ 	.short	(.L_9 - .L_8)
	.align		4
.L_8:
        /*001c*/ 	.word	index@($__internal_1_$__cuda_sm10x_tcgen05_guardrail_trap_phase_invalid_during_alloc)
        /*0020*/ 	.word	0x00000000


	//----- nvinfo : EIATTR_FRAME_SIZE
	.align		4
.L_9:
        /*0024*/ 	.byte	0x04, 0x11
        /*0026*/ 	.short	(.L_11 - .L_10)
	.align		4
.L_10:
        /*0028*/ 	.word	index@($__internal_0_$__cuda_sm10x_tcgen05_guardrail_trap_col_being_dealloced_not_returned_by_alloc)
        /*002c*/ 	.word	0x00000000


	//----- nvinfo : EIATTR_FRAME_SIZE
	.align		4
.L_11:
        /*0030*/ 	.byte	0x04, 0x11
        /*0032*/ 	.short	(.L_13 - .L_12)
	.align		4
.L_12:
        /*0034*/ 	.word	index@(attn_fwd)
        /*0038*/ 	.word	0x00000000


	//----- nvinfo : EIATTR_MIN_STACK_SIZE
	.align		4
.L_13:
        /*003c*/ 	.byte	0x04, 0x12
        /*003e*/ 	.short	(.L_15 - .L_14)
	.align		4
.L_14:
        /*0040*/ 	.word	index@(attn_fwd)
        /*0044*/ 	.word	0x00000000
.L_15:


//--------------------- .nv.info.attn_fwd         --------------------------
	.section	.nv.info.attn_fwd,"",@"SHT_CUDA_INFO"
	.sectionflags	@""
	.align	4


	//----- nvinfo : EIATTR_CUDA_API_VERSION
	.align		4
        /*0000*/ 	.byte	0x04, 0x37
        /*0002*/ 	.short	(.L_17 - .L_16)
.L_16:
        /*0004*/ 	.word	0x00000081


	//----- nvinfo : EIATTR_KPARAM_INFO
	.align		4
.L_17:
        /*0008*/ 	.byte	0x04, 0x17
        /*000a*/ 	.short	(.L_19 - .L_18)
.L_18:
        /*000c*/ 	.word	0x00000000
        /*0010*/ 	.short	0x0019
        /*0012*/ 	.short	0x0080
        /*0014*/ 	.byte	0x00, 0xf4, 0x21, 0x00


	//----- nvinfo : EIATTR_KPARAM_INFO
	.align		4
.L_19:
        /*0018*/ 	.byte	0x04, 0x17
        /*001a*/ 	.short	(.L_21 - .L_20)
.L_20:
        /*001c*/ 	.word	0x00000000
        /*0020*/ 	.short	0x0018
        /*0022*/ 	.short	0x0078
        /*0024*/ 	.byte	0x00, 0xf4, 0x21, 0x00


	//----- nvinfo : EIATTR_KPARAM_INFO
	.align		4
.L_21:
        /*0028*/ 	.byte	0x04, 0x17
        /*002a*/ 	.short	(.L_23 - .L_22)
.L_22:
        /*002c*/ 	.word	0x00000000
        /*0030*/ 	.short	0x0017
        /*0032*/ 	.short	0x0070
        /*0034*/ 	.byte	0x00, 0xf0, 0x11, 0x00


	//----- nvinfo : EIATTR_KPARAM_INFO
	.align		4
.L_23:
        /*0038*/ 	.byte	0x04, 0x17
        /*003a*/ 	.short	(.L_25 - .L_24)
.L_24:
        /*003c*/ 	.word	0x00000000
        /*0040*/ 	.short	0x0016
        /*0042*/ 	.short	0x006c
        /*0044*/ 	.byte	0x00, 0xf0, 0x11, 0x00


	//----- nvinfo : EIATTR_KPARAM_INFO
	.align		4
.L_25:
        /*0048*/ 	.byte	0x04, 0x17
        /*004a*/ 	.short	(.L_27 - .L_26)
.L_26:
        /*004c*/ 	.word	0x00000000
        /*0050*/ 	.short	0x0015
        /*0052*/ 	.short	0x0068
        /*0054*/ 	.byte	0x00, 0xf0, 0x11, 0x00


	//----- nvinfo : EIATTR_KPARAM_INFO
	.align		4
.L_27:
        /*0058*/ 	.byte	0x04, 0x17
        /*005a*/ 	.short	(.L_29 - .L_28)
.L_28:
        /*005c*/ 	.word	0x00000000
        /*0060*/ 	.short	0x0014
        /*0062*/ 	.short	0x0064
        /*0064*/ 	.byte	0x00, 0xf0, 0x11, 0x00


	//----- nvinfo : EIATTR_KPARAM_INFO
	.align		4
.L_29:
        /*0068*/ 	.byte	0x04, 0x17
        /*006a*/ 	.short	(.L_31 - .L_30)
.L_30:
        /*006c*/ 	.word	0x00000000
        /*0070*/ 	.short	0x0013
        /*0072*/ 	.short	0x0060
        /*0074*/ 	.byte	0x00, 0xf0, 0x11, 0x00


	//----- nvinfo : EIATTR_KPARAM_INFO
	.align		4
.L_31:
        /*0078*/ 	.byte	0x04, 0x17
        /*007a*/ 	.short	(.L_33 - .L_32)
.L_32:
        /*007c*/ 	.word	0x00000000
        /*0080*/ 	.short	0x0012
        /*0082*/ 	.short	0x005c
        /*0084*/ 	.byte	0x00, 0xf0, 0x11, 0x00


	//----- nvinfo : EIATTR_KPARAM_INFO
	.align		4
.L_33:
        /*0088*/ 	.byte	0x04, 0x17
        /*008a*/ 	.short	(.L_35 - .L_34)
.L_34:
        /*008c*/ 	.word	0x00000000
        /*0090*/ 	.short	0x0011
        /*0092*/ 	.short	0x0058
        /*0094*/ 	.byte	0x00, 0xf0, 0x11, 0x00


	//----- nvinfo : EIATTR_KPARAM_INFO
	.align		4
.L_35:
        /*0098*/ 	.byte	0x04, 0x17
        /*009a*/ 	.short	(.L_37 - .L_36)
.L_36:
        /*009c*/ 	.word	0x00000000
        /*00a0*/ 	.short	0x0010
        /*00a2*/ 	.short	0x0054
        /*00a4*/ 	.byte	0x00, 0xf0, 0x11, 0x00


	//----- nvinfo : EIATTR_KPARAM_INFO
	.align		4
.L_37:
        /*00a8*/ 	.byte	0x04, 0x17
        /*00aa*/ 	.short	(.L_39 - .L_38)
.L_38:
        /*00ac*/ 	.word	0x00000000
        /*00b0*/ 	.short	0x000f
        /*00b2*/ 	.short	0x0050
        /*00b4*/ 	.byte	0x00, 0xf0, 0x11, 0x00


	//----- nvinfo : EIATTR_KPARAM_INFO
	.align		4
.L_39:
        /*00b8*/ 	.byte	0x04, 0x17
        /*00ba*/ 	.short	(.L_41 - .L_40)
.L_40:
        /*00bc*/ 	.word	0x00000000
        /*00c0*/ 	.short	0x000e
        /*00c2*/ 	.short	0x004c
        /*00c4*/ 	.byte	0x00, 0xf0, 0x11, 0x00


	//----- nvinfo : EIATTR_KPARAM_INFO
	.align		4
.L_41:
        /*00c8*/ 	.byte	0x04, 0x17
        /*00ca*/ 	.short	(.L_43 - .L_42)
.L_42:
        /*00cc*/ 	.word	0x00000000
        /*00d0*/ 	.short	0x000d
        /*00d2*/ 	.short	0x0048
        /*00d4*/ 	.byte	0x00, 0xf0, 0x11, 0x00


	//----- nvinfo : EIATTR_KPARAM_INFO
	.align		4
.L_43:
        /*00d8*/ 	.byte	0x04, 0x17
        /*00da*/ 	.short	(.L_45 - .L_44)
.L_44:
        /*00dc*/ 	.word	0x00000000
        /*00e0*/ 	.short	0x000c
        /*00e2*/ 	.short	0x0044
        /*00e4*/ 	.byte	0x00, 0xf0, 0x11, 0x00


	//----- nvinfo : EIATTR_KPARAM_INFO
	.align		4
.L_45:
        /*00e8*/ 	.byte	0x04, 0x17
        /*00ea*/ 	.short	(.L_47 - .L_46)
.L_46:
        /*00ec*/ 	.word	0x00000000
        /*00f0*/ 	.short	0x000b
        /*00f2*/ 	.short	0x0040
        /*00f4*/ 	.byte	0x00, 0xf0, 0x11, 0x00


	//----- nvinfo : EIATTR_KPARAM_INFO
	.align		4
.L_47:
        /*00f8*/ 	.byte	0x04, 0x17
        /*00fa*/ 	.short	(.L_49 - .L_48)
.L_48:
        /*00fc*/ 	.word	0x00000000
        /*0100*/ 	.short	0x000a
        /*0102*/ 	.short	0x003c
        /*0104*/ 	.byte	0x00, 0xf0, 0x11, 0x00


	//----- nvinfo : EIATTR_KPARAM_INFO
	.align		4
.L_49:
        /*0108*/ 	.byte	0x04, 0x17
        /*010a*/ 	.short	(.L_51 - .L_50)
.L_50:
        /*010c*/ 	.word	0x00000000
        /*0110*/ 	.short	0x0009
        /*0112*/ 	.short	0x0038
        /*0114*/ 	.byte	0x00, 0xf0, 0x11, 0x00


	//----- nvinfo : EIATTR_KPARAM_INFO
	.align		4
.L_51:
        /*0118*/ 	.byte	0x04, 0x17
        /*011a*/ 	.short	(.L_53 - .L_52)
.L_52:
        /*011c*/ 	.word	0x00000000
        /*0120*/ 	.short	0x0008
        /*0122*/ 	.short	0x0034
        /*0124*/ 	.byte	0x00, 0xf0, 0x11, 0x00


	//----- nvinfo : EIATTR_KPARAM_INFO
	.align		4
.L_53:
        /*0128*/ 	.byte	0x04, 0x17
        /*012a*/ 	.short	(.L_55 - .L_54)
.L_54:
        /*012c*/ 	.word	0x00000000
        /*0130*/ 	.short	0x0007
        /*0132*/ 	.short	0x0030
        /*0134*/ 	.byte	0x00, 0xf0, 0x11, 0x00


	//----- nvinfo : EIATTR_KPARAM_INFO
	.align		4
.L_55:
        /*0138*/ 	.byte	0x04, 0x17
        /*013a*/ 	.short	(.L_57 - .L_56)
.L_56:
        /*013c*/ 	.word	0x00000000
        /*0140*/ 	.short	0x0006
        /*0142*/ 	.short	0x002c
        /*0144*/ 	.byte	0x00, 0xf0, 0x11, 0x00


	//----- nvinfo : EIATTR_KPARAM_INFO
	.align		4
.L_57:
        /*0148*/ 	.byte	0x04, 0x17
        /*014a*/ 	.short	(.L_59 - .L_58)
.L_58:
        /*014c*/ 	.word	0x00000000
        /*0150*/ 	.short	0x0005
        /*0152*/ 	.short	0x0028
        /*0154*/ 	.byte	0x00, 0xf0, 0x11, 0x00


	//----- nvinfo : EIATTR_KPARAM_INFO
	.align		4
.L_59:
        /*0158*/ 	.byte	0x04, 0x17
        /*015a*/ 	.short	(.L_61 - .L_60)
.L_60:
        /*015c*/ 	.word	0x00000000
        /*0160*/ 	.short	0x0004
        /*0162*/ 	.short	0x0020
        /*0164*/ 	.byte	0x00, 0xf4, 0x21, 0x00


	//----- nvinfo : EIATTR_KPARAM_INFO
	.align		4
.L_61:
        /*0168*/ 	.byte	0x04, 0x17
        /*016a*/ 	.short	(.L_63 - .L_62)
.L_62:
        /*016c*/ 	.word	0x00000000
        /*0170*/ 	.short	0x0003
        /*0172*/ 	.short	0x0018
        /*0174*/ 	.byte	0x00, 0xf4, 0x21, 0x00


	//----- nvinfo : EIATTR_KPARAM_INFO
	.align		4
.L_63:
        /*0178*/ 	.byte	0x04, 0x17
        /*017a*/ 	.short	(.L_65 - .L_64)
.L_64:
        /*017c*/ 	.word	0x00000000
        /*0180*/ 	.short	0x0002
        /*0182*/ 	.short	0x0010
        /*0184*/ 	.byte	0x00, 0xf4, 0x21, 0x00


	//----- nvinfo : EIATTR_KPARAM_INFO
	.align		4
.L_65:
        /*0188*/ 	.byte	0x04, 0x17
        /*018a*/ 	.short	(.L_67 - .L_66)
.L_66:
        /*018c*/ 	.word	0x00000000
        /*0190*/ 	.short	0x0001
        /*0192*/ 	.short	0x0008
        /*0194*/ 	.byte	0x00, 0xf4, 0x21, 0x00


	//----- nvinfo : EIATTR_KPARAM_INFO
	.align		4
.L_67:
        /*0198*/ 	.byte	0x04, 0x17
        /*019a*/ 	.short	(.L_69 - .L_68)
.L_68:
        /*019c*/ 	.word	0x00000000
        /*01a0*/ 	.short	0x0000
        /*01a2*/ 	.short	0x0000
        /*01a4*/ 	.byte	0x00, 0xf4, 0x21, 0x00


	//----- nvinfo : EIATTR_AT_ENTRY_FRAGMENTS
	.align		4
.L_69:
        /*01a8*/ 	.byte	0x04, 0x4f
        /*01aa*/ 	.short	(.L_71 - .L_70)


	//   ....[0]....
.L_70:
        /*01ac*/ 	.word	0x00000004


	//----- nvinfo : EIATTR_RESERVED_SMEM_USED
	.align		4
.L_71:
        /*01b0*/ 	.byte	0x01, 0x41
	.zero		2


	//----- nvinfo : EIATTR_SPARSE_MMA_MASK
	.align		4
        /*01b4*/ 	.byte	0x03, 0x50
        /*01b6*/ 	.short	0x0000


	//----- nvinfo : EIATTR_TCGEN05_1CTA_USED
	.align		4
        /*01b8*/ 	.byte	0x01, 0x51
	.zero		2


	//----- nvinfo : EIATTR_MAXREG_COUNT
	.align		4
        /*01bc*/ 	.byte	0x03, 0x1b
        /*01be*/ 	.short	0x00ff


	//----- nvinfo : EIATTR_NUM_BARRIERS
	.align		4
        /*01c0*/ 	.byte	0x02, 0x4c
        /*01c2*/ 	.byte	0x01
	.zero		1


	//----- nvinfo : EIATTR_INT_WARP_WIDE_INSTR_OFFSETS
	.align		4
        /*01c4*/ 	.byte	0x04, 0x31
        /*01c6*/ 	.short	(.L_73 - .L_72)


	//   ....[0]....
.L_72:
        /*01c8*/ 	.word	0x00001140


	//   ....[1]....
        /*01cc*/ 	.word	0x00001160


	//   ....[2]....
        /*01d0*/ 	.word	0x000016e0


	//   ....[3]....
        /*01d4*/ 	.word	0x00001770


	//   ....[4]....
        /*01d8*/ 	.word	0x000044b0


	//   ....[5]....
        /*01dc*/ 	.word	0x00007230


	//   ....[6]....
        /*01e0*/ 	.word	0x00007280


	//----- nvinfo : EIATTR_COOP_GROUP_MASK_REGIDS
	.align		4
.L_73:
        /*01e4*/ 	.byte	0x04, 0x29
        /*01e6*/ 	.short	(.L_75 - .L_74)


	//   ....[0]....
.L_74:
        /*01e8*/ 	.word	0xffffffff


	//   ....[1]....
        /*01ec*/ 	.word	0xffffffff


	//   ....[2]....
        /*01f0*/ 	.word	0xffffffff


	//   ....[3]....
        /*01f4*/ 	.word	0xffffffff


	//   ....[4]....
        /*01f8*/ 	.word	0xffffffff


	//   ....[5]....
        /*01fc*/ 	.word	0xffffffff


	//   ....[6]....
        /*0200*/ 	.word	0xffffffff


	//   ....[7]....
        /*0204*/ 	.word	0xffffffff


	//   ....[8]....
        /*0208*/ 	.word	0xffffffff


	//   ....[9]....
        /*020c*/ 	.word	0xffffffff


	//   ....[10]....
        /*0210*/ 	.word	0xffffffff


	//   ....[11]....
        /*0214*/ 	.word	0xffffffff


	//----- nvinfo : EIATTR_COOP_GROUP_INSTR_OFFSETS
	.align		4
.L_75:
        /*0218*/ 	.byte	0x04, 0x28
        /*021a*/ 	.short	(.L_77 - .L_76)


	//   ....[0]....
.L_76:
        /*021c*/ 	.word	0x00000060


	//   ....[1]....
        /*0220*/ 	.word	0x00000320


	//   ....[2]....
        /*0224*/ 	.word	0x00002150


	//   ....[3]....
        /*0228*/ 	.word	0x00002270


	//   ....[4]....
        /*022c*/ 	.word	0x00002d40


	//   ....[5]....
        /*0230*/ 	.word	0x00003080


	//   ....[6]....
        /*0234*/ 	.word	0x00004c00


	//   ....[7]....
        /*0238*/ 	.word	0x00004c50


	//   ....[8]....
        /*023c*/ 	.word	0x000054a0


	//   ....[9]....
        /*0240*/ 	.word	0x00005500


	//   ....[10]....
        /*0244*/ 	.word	0x000070c0


	//   ....[11]....
        /*0248*/ 	.word	0x00007330


	//----- nvinfo : EIATTR_VRC_CTA_INIT_COUNT
	.align		4
.L_77:
        /*024c*/ 	.byte	0x02, 0x4a
        /*024e*/ 	.byte	0x80
	.zero		1


	//----- nvinfo : EIATTR_MBARRIER_INSTR_OFFSETS
	.align		4
        /*0250*/ 	.byte	0x04, 0x39
        /*0252*/ 	.short	(.L_79 - .L_78)


	//   ....[0]....
.L_78:
        /*0254*/ 	.word	0x00001480
        /*0258*/ 	.word	0x000000ff
        /*025c*/ 	.word	0x00000000
        /*0260*/ 	.short	0x0100
        /*0262*/ 	.byte	0x14
	.zero		1


	//   ....[1]....
        /*0264*/ 	.word	0x00001760
        /*0268*/ 	.word	0x000000ff
        /*026c*/ 	.word	0x0000e008
        /*0270*/ 	.short	0x0100
        /*0272*/ 	.byte	0x11
	.zero		1


	//   ....[2]....
        /*0274*/ 	.word	0x000019c0
        /*0278*/ 	.word	0x000000ff
        /*027c*/ 	.word	0x00004000
        /*0280*/ 	.short	0x0100
        /*0282*/ 	.byte	0x11
	.zero		1


	//   ....[3]....
        /*0284*/ 	.word	0x00001c10
        /*0288*/ 	.word	0x000000ff
        /*028c*/ 	.word	0x00004000
        /*0290*/ 	.short	0x010a
        /*0292*/ 	.byte	0x11
	.zero		1


	//   ....[4]....
        /*0294*/ 	.word	0x00001d40
        /*0298*/ 	.word	0x000000ff
        /*029c*/ 	.word	0x00004000
        /*02a0*/ 	.short	0x0108
        /*02a2*/ 	.byte	0x11
	.zero		1


	//   ....[5]....
        /*02a4*/ 	.word	0x000046f0
        /*02a8*/ 	.word	0x000000ff
        /*02ac*/ 	.word	0x0000e010
        /*02b0*/ 	.short	0x0100
        /*02b2*/ 	.byte	0x11
	.zero		1


	//   ....[6]....
        /*02b4*/ 	.word	0x00004860
        /*02b8*/ 	.word	0x000000ff
        /*02bc*/ 	.word	0x0000e010
        /*02c0*/ 	.short	0x010a
        /*02c2*/ 	.byte	0x11
	.zero		1


	//   ....[7]....
        /*02c4*/ 	.word	0x000048e0
        /*02c8*/ 	.word	0x000000ff
        /*02cc*/ 	.word	0x0000e010
        /*02d0*/ 	.short	0x0108
        /*02d2*/ 	.byte	0x11
	.zero		1


	//   ....[8]....
        /*02d4*/ 	.word	0x00005560
        /*02d8*/ 	.word	0x000000ff
        /*02dc*/ 	.word	0x00000000
        /*02e0*/ 	.short	0x010a
        /*02e2*/ 	.byte	0x14
	.zero		1


	//   ....[9]....
        /*02e4*/ 	.word	0x000062d0
        /*02e8*/ 	.word	0x000000ff
        /*02ec*/ 	.word	0x00000000
        /*02f0*/ 	.short	0x010a
        /*02f2*/ 	.byte	0x14
	.zero		1


	//   ....[10]....
        /*02f4*/ 	.word	0x00006430
        /*02f8*/ 	.word	0x000000ff
        /*02fc*/ 	.word	0x0000e000
        /*0300*/ 	.short	0x0108
        /*0302*/ 	.byte	0x11
	.zero		1


	//   ....[11]....
        /*0304*/ 	.word	0x00006540
        /*0308*/ 	.word	0x000000ff
        /*030c*/ 	.word	0x0000e008
        /*0310*/ 	.short	0x0108
        /*0312*/ 	.byte	0x11
	.zero		1


	//   ....[12]....
        /*0314*/ 	.word	0x00007350
        /*0318*/ 	.word	0x000000ff
        /*031c*/ 	.word	0x00004000
        /*0320*/ 	.short	0x010a
        /*0322*/ 	.byte	0x11
	.zero		1


	//   ....[13]....
        /*0324*/ 	.word	0x00007380
        /*0328*/ 	.word	0x000000ff
        /*032c*/ 	.word	0x0000e010
        /*0330*/ 	.short	0x010a
        /*0332*/ 	.byte	0x11
	.zero		1


	//   ....[14]....
        /*0334*/ 	.word	0x000073b0
        /*0338*/ 	.word	0x000000ff
        /*033c*/ 	.word	0x00000000
        /*0340*/ 	.short	0x010a
        /*0342*/ 	.byte	0x14
	.zero		1


	//   ....[15]....
        /*0344*/ 	.word	0x000073e0
        /*0348*/ 	.word	0x000000ff
        /*034c*/ 	.word	0x00000000
        /*0350*/ 	.short	0x010a
        /*0352*/ 	.byte	0x14
	.zero		1


	//----- nvinfo : EIATTR_NUM_MBARRIERS
	.align		4
.L_79:
        /*0354*/ 	.byte	0x03, 0x38
        /*0356*/ 	.short	0xffff


	//----- nvinfo : EIATTR_EXIT_INSTR_OFFSETS
	.align		4
        /*0358*/ 	.byte	0x04, 0x1c
        /*035a*/ 	.short	(.L_81 - .L_80)


	//   ....[0]....
.L_80:
        /*035c*/ 	.word	0x00007340


	//----- nvinfo : EIATTR_REQNTID
	.align		4
.L_81:
        /*0360*/ 	.byte	0x04, 0x10
        /*0362*/ 	.short	(.L_83 - .L_82)
.L_82:
        /*0364*/ 	.word	0x00000100
        /*0368*/ 	.word	0x00000001
        /*036c*/ 	.word	0x00000001


	//----- nvinfo : EIATTR_CRS_STACK_SIZE
	.align		4
.L_83:
        /*0370*/ 	.byte	0x04, 0x1e
        /*0372*/ 	.short	(.L_85 - .L_84)
.L_84:
        /*0374*/ 	.word	0x00000000


	//----- nvinfo : EIATTR_CBANK_PARAM_SIZE
	.align		4
.L_85:
        /*0378*/ 	.byte	0x03, 0x19
        /*037a*/ 	.short	0x0088


	//----- nvinfo : EIATTR_PARAM_CBANK
	.align		4
        /*037c*/ 	.byte	0x04, 0x0a
        /*037e*/ 	.short	(.L_87 - .L_86)
	.align		4
.L_86:
        /*0380*/ 	.word	index@(.nv.constant0.attn_fwd)
        /*0384*/ 	.short	0x0380
        /*0386*/ 	.short	0x0088


	//----- nvinfo : EIATTR_SW_WAR
	.align		4
.L_87:
        /*0388*/ 	.byte	0x04, 0x36
        /*038a*/ 	.short	(.L_89 - .L_88)
.L_88:
        /*038c*/ 	.word	0x00000008
.L_89:


//--------------------- .nv.compat                --------------------------
	.section	.nv.compat,"",@"SHT_CUDA_COMPAT_INFO"
	.align	4
        /*0000*/ 	.byte	0x02, 0x02, 0x02, 0x00, 0x02, 0x05, 0x05, 0x00, 0x02, 0x03, 0x00, 0x00, 0x02, 0x06, 0x01, 0x00


//--------------------- .nv.callgraph             --------------------------
	.section	.nv.callgraph,"",@"SHT_CUDA_CALLGRAPH"
	.align	4
	.sectionentsize	8
	.align		4
        /*0000*/ 	.word	0x00000000
	.align		4
        /*0004*/ 	.word	0xffffffff
	.align		4
        /*0008*/ 	.word	0x00000000
	.align		4
        /*000c*/ 	.word	0xfffffffe
	.align		4
        /*0010*/ 	.word	0x00000000
	.align		4
        /*0014*/ 	.word	0xfffffffd
	.align		4
        /*0018*/ 	.word	0x00000000
	.align		4
        /*001c*/ 	.word	0xfffffffc


//--------------------- .nv.constant4             --------------------------
	.section	.nv.constant4,"a",@progbits
	.align	8
	.align		8
.nv.constant4:
        /*0000*/ 	.dword	_$_str


//--------------------- .text.attn_fwd            --------------------------
	.section	.text.attn_fwd,"ax",@progbits
	.align	128
        .global         attn_fwd
        .type           attn_fwd,@function
        .size           attn_fwd,(.L_x_28 - attn_fwd)
        .other          attn_fwd,@"STO_CUDA_ENTRY STV_DEFAULT"
attn_fwd:
.text.attn_fwd:
[----:B------:R-:W0:Y:S01]  /*0000*/  LDC R1, c[0x0][0x37c] ;  /* 0x0000df00ff017b82 */ /* 0x000e220000000800 */
[----:B------:R-:W1:Y:S02]  /*0010*/  S2R R3, SR_TID.X ;  /* 0x0000000000037919 */ /* 0x000e640000002100 */
[----:B-1----:R-:W-:-:S13]  /*0020*/  ISETP.GE.U32.AND P0, PT, R3, 0x20, PT ;  /* 0x000000200300780c */ /* 0x002fda0003f06070 */
[----:B------:R-:W-:Y:S02]  /*0030*/  VOTEU.ANY UP0, P0 ;  /* 0x0000000000ff7886 */ /* 0x000fe40000000100 */
[----:B0-----:R-:W-:Y:S05]  /*0040*/  BRA.U UP0, `(.L_x_0) ;  /* 0x0000000100b87547 */ /* 0x001fea000b800000 */
[----:B------:R-:W0:Y:S01]  /*0050*/  S2UR UR6, SR_CgaCtaId ;  /* 0x00000000000679c3 */ /* 0x000e220000008800 */
[----:B------:R-:W-:Y:S01]  /*0060*/  NOP ;  /* 0x0000000000007918 */ /* 0x000fe20000000000 */
[----:B------:R-:W-:Y:S02]  /*0070*/  UMOV UR4, 0x40 ;  /* 0x0000004000047882 */ /* 0x000fe40000000000 */
[----:B0-----:R-:W-:-:S09]  /*0080*/  ULEA UR4, UR6, UR4, 0x18 ;  /* 0x0000000406047291 */ /* 0x001fd2000f8ec0ff */
[----:B------:R-:W0:Y:S01]  /*0090*/  LDS.U8 R0, [UR4] ;  /* 0x00000004ff007984 */ /* 0x000e220008000000 */
[----:B------:R-:W-:Y:S02]  /*00a0*/  UMOV UR4, 0x400 ;  /* 0x0000040000047882 */ /* 0x000fe40000000000 */
[----:B------:R-:W-:Y:S01]  /*00b0*/  ULEA UR4, UR6, UR4, 0x18 ;  /* 0x0000000406047291 */ /* 0x000fe2000f8ec0ff */
[----:B0-----:R-:W-:-:S13]  /*00c0*/  ISETP.NE.AND P0, PT, R0, RZ, PT ;  /* 0x000000ff0000720c */ /* 0x001fda0003f05270 */
[----:B------:R-:W-:Y:S05]  /*00d0*/  @P0 BRA `(.L_x_1) ;  /* 0x00000000007c0947 */ /* 0x000fea0003800000 */
[----:B------:R-:W-:-:S13]  /*00e0*/  ELECT P0, URZ, PT ;  /* 0x0000000000ff782f */ /* 0x000fda0003800000 */
[----:B------:R-:W-:Y:S05]  /*00f0*/  @!P0 BRA `(.L_x_2) ;  /* 0x0000000000848947 */ /* 0x000fea0003800000 */
[----:B------:R-:W-:Y:S01]  /*0100*/  UMOV UR5, 0x4 ;  /* 0x0000000400057882 */ /* 0x000fe20000000000 */
[----:B------:R-:W-:Y:S02]  /*0110*/  IMAD.MOV.U32 R7, RZ, RZ, 0x1 ;  /* 0x00000001ff077424 */ /* 0x000fe400078e00ff */
[----:B------:R-:W-:Y:S02]  /*0120*/  IMAD.MOV.U32 R5, RZ, RZ, 0xf ;  /* 0x0000000fff057424 */ /* 0x000fe400078e00ff */
[----:B------:R-:W-:Y:S04]  /*0130*/  DEPBAR.LE SB0, 0x36 ;  /* 0x00008d800000791a */ /* 0x000fe80000000000 */
[----:B------:R-:W0:Y:S02]  /*0140*/  UTCATOMSWS.FIND_AND_SET.ALIGN UP1, UR5, UR5 ;  /* 0x00000005000575e3 */ /* 0x000e240008020800 */
[----:B0-----:R-:W-:-:S04]  /*0150*/  PLOP3.LUT P0, PT, PT, PT, UP1, 0x80, 0x8 ;  /* 0x000000000008781c */ /* 0x001fc80003f0f018 */
[----:B------:R-:W-:-:S04]  /*0160*/  SEL R0, RZ, 0xffffffff, !P0 ;  /* 0xffffffffff007807 */ /* 0x000fc80004000000 */
[----:B------:R-:W-:Y:S02]  /*0170*/  ISETP.NE.AND P0, PT, R0, RZ, PT ;  /* 0x000000ff0000720c */ /* 0x000fe40003f05270 */
[----:B------:R-:W-:-:S11]  /*0180*/  MOV R0, UR5 ;  /* 0x0000000500007c02 */ /* 0x000fd60008000f00 */
[----:B------:R-:W-:Y:S05]  /*0190*/  @P0 BRA `(.L_x_3) ;  /* 0x0000000000240947 */ /* 0x000fea0003800000 */
.L_x_4:
[----:B------:R-:W-:Y:S05]  /*01a0*/  NANOSLEEP 0x64 ;  /* 0x000000640000795d */ /* 0x000fea0003800000 */
[----:B------:R-:W-:-:S05]  /*01b0*/  UMOV UR5, 0x4 ;  /* 0x0000000400057882 */ /* 0x000fca0000000000 */
[----:B------:R-:W-:Y:S04]  /*01c0*/  DEPBAR.LE SB0, 0x36 ;  /* 0x00008d800000791a */ /* 0x000fe80000000000 */
[----:B------:R-:W0:Y:S02]  /*01d0*/  UTCATOMSWS.FIND_AND_SET.ALIGN UP1, UR5, UR5 ;  /* 0x00000005000575e3 */ /* 0x000e240008020800 */
[----:B0-----:R-:W-:-:S04]  /*01e0*/  PLOP3.LUT P0, PT, PT, PT, UP1, 0x80, 0x8 ;  /* 0x000000000008781c */ /* 0x001fc80003f0f018 */
[----:B------:R-:W-:-:S04]  /*01f0*/  SEL R0, RZ, 0xffffffff, !P0 ;  /* 0xffffffffff007807 */ /* 0x000fc80004000000 */
[----:B------:R-:W-:Y:S01]  /*0200*/  ISETP.NE.AND P0, PT, R0, RZ, PT ;  /* 0x000000ff0000720c */ /* 0x000fe20003f05270 */
[----:B------:R-:W-:-:S12]  /*0210*/  IMAD.U32 R0, RZ, RZ, UR5 ;  /* 0x00000005ff007e24 */ /* 0x000fd8000f8e00ff */
[----:B------:R-:W-:Y:S05]  /*0220*/  @!P0 BRA `(.L_x_4) ;  /* 0xfffffffc00dc8947 */ /* 0x000fea000383ffff */
.L_x_3:
[C---:B------:R-:W-:Y:S01]  /*0230*/  VIADD R4, R0.reuse, 0x10 ;  /* 0x0000001000047836 */ /* 0x040fe20000000000 */
[----:B------:R-:W-:Y:S01]  /*0240*/  UMOV UR5, 0x50 ;  /* 0x0000005000057882 */ /* 0x000fe20000000000 */
[----:B------:R-:W-:Y:S01]  /*0250*/  SHF.L.U32 R2, R5, R0, RZ ;  /* 0x0000000005027219 */ /* 0x000fe200000006ff */
[----:B------:R-:W-:Y:S01]  /*0260*/  ULEA UR5, UR6, UR5, 0x18 ;  /* 0x0000000506057291 */ /* 0x000fe2000f8ec0ff */
[----:B------:R-:W-:Y:S02]  /*0270*/  SHF.L.U32 R0, R0, 0x5, RZ ;  /* 0x0000000500007819 */ /* 0x000fe400000006ff */
[----:B------:R-:W-:-:S04]  /*0280*/  SHF.L.U32 R5, R7, R4, RZ ;  /* 0x0000000407057219 */ /* 0x000fc800000006ff */
[----:B------:R-:W-:-:S05]  /*0290*/  LOP3.LUT R2, R5, R2, RZ, 0xfc, !PT ;  /* 0x0000000205027212 */ /* 0x000fca00078efcff */
[----:B------:R0:W-:Y:S04]  /*02a0*/  ATOMS.OR RZ, [UR5], R2 ;  /* 0x00000002ffff798c */ /* 0x0001e8000b000005 */
[----:B------:R0:W-:Y:S01]  /*02b0*/  STS [UR4], R0 ;  /* 0x00000000ff007988 */ /* 0x0001e20008000804 */
[----:B------:R-:W-:Y:S05]  /*02c0*/  BRA `(.L_x_2) ;  /* 0x0000000000107947 */ /* 0x000fea0003800000 */
.L_x_1:
[----:B------:R-:W-:Y:S01]  /*02d0*/  IMAD.MOV.U32 R0, RZ, RZ, -0x1 ;  /* 0xffffffffff007424 */ /* 0x000fe200078e00ff */
[----:B------:R-:W-:-:S04]  /*02e0*/  MOV R4, 0x310 ;  /* 0x0000031000047802 */ /* 0x000fc80000000f00 */
[----:B------:R0:W-:Y:S03]  /*02f0*/  STS [UR4], R0 ;  /* 0x00000000ff007988 */ /* 0x0001e60008000804 */
[----:B0-----:R-:W-:Y:S05]  /*0300*/  CALL.REL.NOINC `($__internal_1_$__cuda_sm10x_tcgen05_guardrail_trap_phase_invalid_during_alloc) ;  /* 0x00000070004c7944 */ /* 0x001fea0003c00000 */
.L_x_2:
[----:B------:R-:W-:Y:S05]  /*0310*/  WARPSYNC.ALL ;  /* 0x0000000000007948 */ /* 0x000fea0003800000 */
[----:B------:R-:W-:Y:S01]  /*0320*/  NOP ;  /* 0x0000000000007918 */ /* 0x000fe20000000000 */
.L_x_0:
[----:B------:R-:W1:Y:S01]  /*0330*/  S2R R5, SR_CTAID.X ;  /* 0x0000000000057919 */ /* 0x000e620000002500 */
[----:B------:R-:W2:Y:S01]  /*0340*/  S2UR UR16, SR_CTAID.Y ;  /* 0x00000000001079c3 */ /* 0x000ea20000002600 */
[----:B------:R-:W2:Y:S01]  /*0350*/  LDCU.64 UR4, c[0x0][0x3b0] ;  /* 0x00007600ff0477ac */ /* 0x000ea20008000a00 */
[----:B------:R-:W-:Y:S02]  /*0360*/  LOP3.LUT R40, R3, 0x3f, RZ, 0xc0, !PT ;  /* 0x0000003f03287812 */ /* 0x000fe400078ec0ff */
[----:B------:R-:W-:Y:S01]  /*0370*/  SHF.R.U32.HI R16, RZ, 0x6, R3 ;  /* 0x00000006ff107819 */ /* 0x000fe20000011603 */
[----:B------:R-:W-:Y:S01]  /*0380*/  UMOV UR17, 0x400 ;  /* 0x0000040000117882 */ /* 0x000fe20000000000 */
[----:B------:R-:W3:Y:S02]  /*0390*/  LDCU.64 UR28, c[0x0][0x358] ;  /* 0x00006b00ff1c77ac */ /* 0x000ee40008000a00 */
[----:B------:R-:W4:Y:S01]  /*03a0*/  S2UR UR6, SR_CgaCtaId ;  /* 0x00000000000679c3 */ /* 0x000f220000008800 */
[----:B------:R-:W-:-:S07]  /*03b0*/  SGXT.U32 R16, R16, 0x2 ;  /* 0x000000021010781a */ /* 0x000fce0000000000 */
[----:B------:R-:W0:Y:S08]  /*03c0*/  LDC R22, c[0x0][0x3b8] ;  /* 0x0000ee00ff167b82 */ /* 0x000e300000000800 */
[----:B------:R-:W3:Y:S01]  /*03d0*/  LDC.64 R18, c[0x0][0x380] ;  /* 0x0000e000ff127b82 */ /* 0x000ee20000000a00 */
[----:B--2---:R-:W-:-:S04]  /*03e0*/  UIMAD UR4, UR16, UR4, URZ ;  /* 0x00000004100472a4 */ /* 0x004fc8000f8e02ff */
[----:B------:R-:W-:Y:S01]  /*03f0*/  USHF.L.U32 UR7, UR4, 0x1, URZ ;  /* 0x0000000104077899 */ /* 0x000fe200080006ff */
[----:B01----:R-:W-:Y:S01]  /*0400*/  IMAD R2, R5, 0x40, R40 ;  /* 0x0000004005027824 */ /* 0x003fe200078e0228 */
[----:B----4-:R-:W-:Y:S01]  /*0410*/  ULEA UR17, UR6, UR17, 0x18 ;  /* 0x0000001106117291 */ /* 0x010fe2000f8ec0ff */
[----:B------:R-:W-:Y:S02]  /*0420*/  BAR.SYNC.DEFER_BLOCKING 0x0 ;  /* 0x0000000000007b1d */ /* 0x000fe40000010000 */
[----:B------:R-:W-:Y:S01]  /*0430*/  IMAD R0, R2, UR5, RZ ;  /* 0x0000000502007c24 */ /* 0x000fe2000f8e02ff */
[----:B------:R-:W-:-:S05]  /*0440*/  UIMAD.WIDE UR4, UR4, 0x2, URZ ;  /* 0x00000002040478a5 */ /* 0x000fca000f8e02ff */
[----:B------:R-:W0:Y:S01]  /*0450*/  LDC.64 R174, c[0x0][0x3c0] ;  /* 0x0000f000ffae7b82 */ /* 0x000e220000000a00 */
[----:B------:R-:W-:Y:S01]  /*0460*/  SHF.L.U32 R5, R0, 0x1, RZ ;  /* 0x0000000100057819 */ /* 0x000fe200000006ff */
[----:B------:R-:W-:Y:S02]  /*0470*/  IMAD R6, R16, R22, RZ ;  /* 0x0000001610067224 */ /* 0x000fe400078e02ff */
[----:B------:R-:W-:-:S04]  /*0480*/  IMAD.HI R0, R0, 0x2, RZ ;  /* 0x0000000200007827 */ /* 0x000fc800078e02ff */
[----:B------:R-:W-:Y:S01]  /*0490*/  IMAD R7, R22, 0x4, R6 ;  /* 0x0000000416077824 */ /* 0x000fe200078e0206 */
[----:B---3--:R-:W-:Y:S01]  /*04a0*/  IADD3 R18, P0, P1, R5, UR7, R18 ;  /* 0x0000000705127c10 */ /* 0x008fe2000f91e012 */
[----:B------:R-:W1:Y:S01]  /*04b0*/  LDCU UR4, c[0x0][0x3c8] ;  /* 0x00007900ff0477ac */ /* 0x000e620008000800 */
[----:B------:R-:W2:Y:S02]  /*04c0*/  LDC.64 R38, c[0x0][0x388] ;  /* 0x0000e200ff267b82 */ /* 0x000ea40000000a00 */
[----:B------:R-:W-:Y:S01]  /*04d0*/  IADD3.X R20, PT, PT, R0, UR5, R19, P0, P1 ;  /* 0x0000000500147c10 */ /* 0x000fe200087e2413 */
[----:B------:R-:W-:Y:S01]  /*04e0*/  IMAD R0, R22, 0x4, R7 ;  /* 0x0000000416007824 */ /* 0x000fe200078e0207 */
[C---:B------:R-:W-:Y:S01]  /*04f0*/  LEA R4, P0, R6.reuse, R18, 0x1 ;  /* 0x0000001206047211 */ /* 0x040fe200078008ff */
[----:B------:R-:W3:Y:S03]  /*0500*/  LDS R28, [UR17] ;  /* 0x00000011ff1c7984 */ /* 0x000ee60008000800 */
[----:B------:R-:W-:Y:S01]  /*0510*/  LEA.HI.X.SX32 R5, R6, R20, 0x1, P0 ;  /* 0x0000001406057211 */ /* 0x000fe200000f0eff */
[----:B------:R-:W-:Y:S01]  /*0520*/  BAR.SYNC.DEFER_BLOCKING 0x0 ;  /* 0x0000000000007b1d */ /* 0x000fe20000010000 */
[----:B------:R-:W-:-:S02]  /*0530*/  LEA R8, P1, R0, R18, 0x1 ;  /* 0x0000001200087211 */ /* 0x000fc400078208ff */
[----:B------:R-:W-:Y:S02]  /*0540*/  LEA R11, R22, R0, 0x2 ;  /* 0x00000000160b7211 */ /* 0x000fe400078e10ff */
[C---:B------:R-:W-:Y:S02]  /*0550*/  LEA R6, P0, R7.reuse, R18, 0x1 ;  /* 0x0000001207067211 */ /* 0x040fe400078008ff */
[-C--:B------:R-:W-:Y:S01]  /*0560*/  LEA.HI.X.SX32 R9, R0, R20.reuse, 0x1, P1 ;  /* 0x0000001400097211 */ /* 0x080fe200008f0eff */
[C---:B------:R-:W-:Y:S01]  /*0570*/  IMAD R0, R22.reuse, 0x4, R11 ;  /* 0x0000000416007824 */ /* 0x040fe200078e020b */
[----:B------:R-:W-:Y:S02]  /*0580*/  LEA.HI.X.SX32 R7, R7, R20, 0x1, P0 ;  /* 0x0000001407077211 */ /* 0x000fe400000f0eff */
[----:B------:R-:W-:Y:S01]  /*0590*/  LEA R10, P0, R11, R18, 0x1 ;  /* 0x000000120b0a7211 */ /* 0x000fe200078008ff */
[----:B------:R-:W-:-:S03]  /*05a0*/  IMAD R15, R22, 0x4, R0 ;  /* 0x00000004160f7824 */ /* 0x000fc600078e0200 */
[----:B------:R-:W-:Y:S02]  /*05b0*/  LEA.HI.X.SX32 R11, R11, R20, 0x1, P0 ;  /* 0x000000140b0b7211 */ /* 0x000fe400000f0eff */
[----:B------:R-:W-:-:S04]  /*05c0*/  LEA R12, P0, R0, R18, 0x1 ;  /* 0x00000012000c7211 */ /* 0x000fc800078008ff */
[----:B------:R-:W-:Y:S02]  /*05d0*/  LEA.HI.X.SX32 R13, R0, R20, 0x1, P0 ;  /* 0x00000014000d7211 */ /* 0x000fe400000f0eff */
[----:B------:R-:W-:Y:S01]  /*05e0*/  LEA R0, R22, R15, 0x2 ;  /* 0x0000000f16007211 */ /* 0x000fe200078e10ff */
[----:B------:R4:W5:Y:S03]  /*05f0*/  LDG.E.U16 R30, desc[UR28][R4.64] ;  /* 0x0000001c041e7981 */ /* 0x000966000c1e1500 */
[-C--:B------:R-:W-:Y:S01]  /*0600*/  LEA R14, P1, R0, R18.reuse, 0x1 ;  /* 0x00000012000e7211 */ /* 0x080fe200078208ff */
[----:B------:R-:W-:Y:S01]  /*0610*/  IMAD R17, R22, 0x4, R0 ;  /* 0x0000000416117824 */ /* 0x000fe200078e0200 */
[----:B------:R0:W5:Y:S04]  /*0620*/  LDG.E.U16 R32, desc[UR28][R8.64] ;  /* 0x0000001c08207981 */ /* 0x000168000c1e1500 */
[----:B------:R1:W5:Y:S01]  /*0630*/  LDG.E.U16 R19, desc[UR28][R6.64] ;  /* 0x0000001c06137981 */ /* 0x000362000c1e1500 */
[----:B----4-:R-:W-:-:S03]  /*0640*/  LEA R4, P0, R15, R18, 0x1 ;  /* 0x000000120f047211 */ /* 0x010fc600078008ff */
[----:B------:R4:W5:Y:S01]  /*0650*/  LDG.E.U16 R21, desc[UR28][R10.64] ;  /* 0x0000001c0a157981 */ /* 0x000962000c1e1500 */
[-C--:B------:R-:W-:Y:S02]  /*0660*/  LEA.HI.X.SX32 R5, R15, R20.reuse, 0x1, P0 ;  /* 0x000000140f057211 */ /* 0x080fe400000f0eff */
[----:B------:R-:W-:Y:S01]  /*0670*/  LEA.HI.X.SX32 R15, R0, R20, 0x1, P1 ;  /* 0x00000014000f7211 */ /* 0x000fe200008f0eff */
[----:B------:R-:W-:Y:S01]  /*0680*/  IMAD R0, R22, 0x4, R17 ;  /* 0x0000000416007824 */ /* 0x000fe200078e0211 */
[C---:B0-----:R-:W-:Y:S01]  /*0690*/  LEA R8, P0, R17.reuse, R18, 0x1 ;  /* 0x0000001211087211 */ /* 0x041fe200078008ff */
[----:B------:R0:W5:Y:S03]  /*06a0*/  LDG.E.U16 R34, desc[UR28][R12.64] ;  /* 0x0000001c0c227981 */ /* 0x000166000c1e1500 */
[----:B------:R-:W-:Y:S01]  /*06b0*/  LEA.HI.X.SX32 R9, R17, R20, 0x1, P0 ;  /* 0x0000001411097211 */ /* 0x000fe200000f0eff */
[----:B------:R0:W5:Y:S01]  /*06c0*/  LDG.E.U16 R23, desc[UR28][R4.64] ;  /* 0x0000001c04177981 */ /* 0x000162000c1e1500 */
[----:B-1----:R-:W-:-:S02]  /*06d0*/  LEA R6, P0, R0, R18, 0x1 ;  /* 0x0000001200067211 */ /* 0x002fc400078008ff */
[----:B----4-:R-:W-:Y:S01]  /*06e0*/  LEA R11, R22, R0, 0x2 ;  /* 0x00000000160b7211 */ /* 0x010fe200078e10ff */
[----:B------:R1:W5:Y:S01]  /*06f0*/  LDG.E.U16 R36, desc[UR28][R14.64] ;  /* 0x0000001c0e247981 */ /* 0x000362000c1e1500 */
[----:B------:R-:W-:-:S03]  /*0700*/  LEA.HI.X.SX32 R7, R0, R20, 0x1, P0 ;  /* 0x0000001400077211 */ /* 0x000fc600000f0eff */
[C---:B------:R-:W-:Y:S01]  /*0710*/  IMAD R0, R22.reuse, 0x4, R11 ;  /* 0x0000000416007824 */ /* 0x040fe200078e020b */
[CC--:B------:R-:W-:Y:S01]  /*0720*/  LEA R10, P0, R11.reuse, R18.reuse, 0x1 ;  /* 0x000000120b0a7211 */ /* 0x0c0fe200078008ff */
[----:B------:R4:W5:Y:S02]  /*0730*/  LDG.E.U16 R25, desc[UR28][R8.64] ;  /* 0x0000001c08197981 */ /* 0x000964000c1e1500 */
[----:B------:R-:W-:Y:S01]  /*0740*/  IMAD R17, R22, 0x4, R0 ;  /* 0x0000000416117824 */ /* 0x000fe200078e0200 */
[----:B0-----:R-:W-:Y:S01]  /*0750*/  LEA R12, P1, R0, R18, 0x1 ;  /* 0x00000012000c7211 */ /* 0x001fe200078208ff */
[----:B------:R-:W-:Y:S01]  /*0760*/  IMAD R16, R16, R175, RZ ;  /* 0x000000af10107224 */ /* 0x000fe200078e02ff */
[-C--:B------:R-:W-:Y:S01]  /*0770*/  LEA.HI.X.SX32 R11, R11, R20.reuse, 0x1, P0 ;  /* 0x000000140b0b7211 */ /* 0x080fe200000f0eff */
[----:B------:R0:W5:Y:S01]  /*0780*/  LDG.E.U16 R106, desc[UR28][R6.64] ;  /* 0x0000001c066a7981 */ /* 0x000162000c1e1500 */
[----:B------:R-:W-:Y:S02]  /*0790*/  LEA.HI.X.SX32 R13, R0, R20, 0x1, P1 ;  /* 0x00000014000d7211 */ /* 0x000fe400008f0eff */
[----:B------:R-:W-:Y:S01]  /*07a0*/  LEA R0, R22, R17, 0x2 ;  /* 0x0000001116007211 */ /* 0x000fe200078e10ff */
[----:B------:R-:W5:Y:S01]  /*07b0*/  LDG.E.U16 R27, desc[UR28][R10.64] ;  /* 0x0000001c0a1b7981 */ /* 0x000f62000c1e1500 */
[----:B------:R-:W-:-:S03]  /*07c0*/  LEA R4, P0, R17, R18, 0x1 ;  /* 0x0000001211047211 */ /* 0x000fc600078008ff */
[----:B-1----:R-:W-:Y:S01]  /*07d0*/  IMAD R15, R22, 0x4, R0 ;  /* 0x00000004160f7824 */ /* 0x002fe200078e0200 */
[----:B------:R-:W-:Y:S01]  /*07e0*/  LEA.HI.X.SX32 R5, R17, R20, 0x1, P0 ;  /* 0x0000001411057211 */ /* 0x000fe200000f0eff */
[----:B------:R1:W5:Y:S01]  /*07f0*/  LDG.E.U16 R108, desc[UR28][R12.64] ;  /* 0x0000001c0c6c7981 */ /* 0x000362000c1e1500 */
[----:B----4-:R-:W-:Y:S01]  /*0800*/  LEA R8, P0, R0, R18, 0x1 ;  /* 0x0000001200087211 */ /* 0x010fe200078008ff */
[----:B------:R-:W-:Y:S02]  /*0810*/  IMAD R17, R22, 0x4, R15 ;  /* 0x0000000416117824 */ /* 0x000fe400078e020f */
[----:B------:R-:W-:Y:S01]  /*0820*/  IMAD R174, R174, UR16, RZ ;  /* 0x00000010aeae7c24 */ /* 0x000fe2000f8e02ff */
[----:B------:R-:W-:Y:S01]  /*0830*/  LEA.HI.X.SX32 R9, R0, R20, 0x1, P0 ;  /* 0x0000001400097211 */ /* 0x000fe200000f0eff */
[----:B------:R-:W5:Y:S01]  /*0840*/  LDG.E.U16 R29, desc[UR28][R4.64] ;  /* 0x0000001c041d7981 */ /* 0x000f62000c1e1500 */
[----:B0-----:R-:W-:Y:S02]  /*0850*/  LEA R6, P0, R15, R18, 0x1 ;  /* 0x000000120f067211 */ /* 0x001fe400078008ff */
[----:B------:R-:W-:Y:S01]  /*0860*/  LEA R0, R22, R17, 0x2 ;  /* 0x0000001116007211 */ /* 0x000fe200078e10ff */
[----:B-1----:R-:W-:Y:S01]  /*0870*/  IMAD R12, R175, 0x4, R16 ;  /* 0x00000004af0c7824 */ /* 0x002fe200078e0210 */
[----:B------:R-:W-:Y:S01]  /*0880*/  LEA.HI.X.SX32 R7, R15, R20, 0x1, P0 ;  /* 0x000000140f077211 */ /* 0x000fe200000f0eff */
[----:B------:R0:W5:Y:S01]  /*0890*/  LDG.E.U16 R110, desc[UR28][R8.64] ;  /* 0x0000001c086e7981 */ /* 0x000162000c1e1500 */
[----:B------:R-:W-:-:S02]  /*08a0*/  LEA R14, P1, R17, R18, 0x1 ;  /* 0x00000012110e7211 */ /* 0x000fc400078208ff */
[C---:B------:R-:W-:Y:S01]  /*08b0*/  LEA R10, P0, R0.reuse, R18, 0x1 ;  /* 0x00000012000a7211 */ /* 0x040fe200078008ff */
[----:B------:R-:W-:Y:S01]  /*08c0*/  IMAD R18, R175, 0x4, R12 ;  /* 0x00000004af127824 */ /* 0x000fe200078e020c */
[-C--:B------:R-:W-:Y:S01]  /*08d0*/  LEA.HI.X.SX32 R15, R17, R20.reuse, 0x1, P1 ;  /* 0x00000014110f7211 */ /* 0x080fe200008f0eff */
[----:B------:R1:W5:Y:S01]  /*08e0*/  LDG.E.U16 R7, desc[UR28][R6.64] ;  /* 0x0000001c06077981 */ /* 0x000362000c1e1500 */
[----:B------:R-:W-:Y:S02]  /*08f0*/  LEA.HI.X.SX32 R11, R0, R20, 0x1, P0 ;  /* 0x00000014000b7211 */ /* 0x000fe400000f0eff */
[C---:B------:R-:W-:Y:S01]  /*0900*/  LEA R20, R175.reuse, R18, 0x2 ;  /* 0x00000012af147211 */ /* 0x040fe200078e10ff */
[----:B------:R4:W5:Y:S04]  /*0910*/  LDG.E.U16 R112, desc[UR28][R14.64] ;  /* 0x0000001c0e707981 */ /* 0x000968000c1e1500 */
[C---:B0-----:R-:W-:Y:S01]  /*0920*/  IMAD R8, R175.reuse, 0x4, R20 ;  /* 0x00000004af087824 */ /* 0x041fe200078e0214 */
[----:B------:R0:W5:Y:S03]  /*0930*/  LDG.E.U16 R11, desc[UR28][R10.64] ;  /* 0x0000001c0a0b7981 */ /* 0x000166000c1e1500 */
[----:B-1----:R-:W-:-:S05]  /*0940*/  IMAD R6, R175, 0x4, R8 ;  /* 0x00000004af067824 */ /* 0x002fca00078e0208 */
[----:B----4-:R-:W-:-:S05]  /*0950*/  LEA R14, R175, R6, 0x2 ;  /* 0x00000006af0e7211 */ /* 0x010fca00078e10ff */
[----:B0-----:R-:W-:-:S04]  /*0960*/  IMAD R10, R175, 0x4, R14 ;  /* 0x00000004af0a7824 */ /* 0x001fc800078e020e */
[C---:B------:R-:W-:Y:S02]  /*0970*/  IMAD R22, R175.reuse, 0x4, R10 ;  /* 0x00000004af167824 */ /* 0x040fe400078e020a */
[----:B------:R-:W-:Y:S02]  /*0980*/  IMAD R0, R40, UR4, RZ ;  /* 0x0000000428007c24 */ /* 0x000fe4000f8e02ff */
[C---:B------:R-:W-:Y:S01]  /*0990*/  IMAD R24, R175.reuse, 0x4, R22 ;  /* 0x00000004af187824 */ /* 0x040fe200078e0216 */
[----:B------:R-:W-:Y:S02]  /*09a0*/  SHF.L.U32 R5, R174, 0x1, RZ ;  /* 0x00000001ae057819 */ /* 0x000fe400000006ff */
[C---:B------:R-:W-:Y:S01]  /*09b0*/  SHF.L.U32 R4, R0.reuse, 0x1, RZ ;  /* 0x0000000100047819 */ /* 0x040fe200000006ff */
[----:B------:R-:W-:Y:S01]  /*09c0*/  IMAD R26, R175, 0x4, R24 ;  /* 0x00000004af1a7824 */ /* 0x000fe200078e0218 */
[----:B------:R-:W-:Y:S01]  /*09d0*/  SHF.R.U32.HI R9, RZ, 0x5, R3 ;  /* 0x00000005ff097819 */ /* 0x000fe20000011603 */
[----:B------:R-:W-:Y:S01]  /*09e0*/  IMAD.HI R0, R0, 0x2, RZ ;  /* 0x0000000200007827 */ /* 0x000fe200078e02ff */
[----:B--2---:R-:W-:-:S03]  /*09f0*/  IADD3 R5, P0, P1, R4, R38, R5 ;  /* 0x0000002604057210 */ /* 0x004fc6000791e005 */
[----:B------:R-:W-:Y:S01]  /*0a00*/  IMAD.HI R174, R174, 0x2, RZ ;  /* 0x00000002aeae7827 */ /* 0x000fe200078e02ff */
[----:B------:R-:W-:Y:S02]  /*0a10*/  LEA R4, R175, R26, 0x2 ;  /* 0x0000001aaf047211 */ /* 0x000fe400078e10ff */
[----:B------:R-:W-:Y:S02]  /*0a20*/  R2UR UR12, R9 ;  /* 0x00000000090c72ca */ /* 0x000fe400000e0000 */
[----:B---3--:R-:W-:Y:S02]  /*0a30*/  R2UR UR18, R28 ;  /* 0x000000001c1272ca */ /* 0x008fe400000e0000 */
[----:B------:R-:W-:Y:S02]  /*0a40*/  IADD3.X R9, PT, PT, R0, R39, R174, P0, P1 ;  /* 0x0000002700097210 */ /* 0x000fe400007e24ae */
[----:B------:R-:W-:Y:S02]  /*0a50*/  LOP3.LUT R0, R3, 0xc0, RZ, 0xc0, !PT ;  /* 0x000000c003007812 */ /* 0x000fe400078ec0ff */
[----:B------:R-:W-:-:S02]  /*0a60*/  LEA R28, R175, R4, 0x2 ;  /* 0x00000004af1c7211 */ /* 0x000fc400078e10ff */
[----:B------:R-:W-:Y:S02]  /*0a70*/  SHF.R.U32.HI R38, RZ, 0x2, R0 ;  /* 0x00000002ff267819 */ /* 0x000fe40000011600 */
[-C--:B------:R-:W-:Y:S01]  /*0a80*/  LEA R104, P0, R16, R5.reuse, 0x1 ;  /* 0x0000000510687211 */ /* 0x080fe200078008ff */
[C---:B------:R-:W-:Y:S01]  /*0a90*/  IMAD R0, R175.reuse, 0x4, R28 ;  /* 0x00000004af007824 */ /* 0x040fe200078e021c */
[----:B------:R-:W-:Y:S02]  /*0aa0*/  LEA R102, P1, R12, R5, 0x1 ;  /* 0x000000050c667211 */ /* 0x000fe400078208ff */
[-C--:B------:R-:W-:Y:S02]  /*0ab0*/  LEA.HI.X.SX32 R105, R16, R9.reuse, 0x1, P0 ;  /* 0x0000000910697211 */ /* 0x080fe400000f0eff */
[----:B------:R-:W-:Y:S02]  /*0ac0*/  LEA R16, R175, R0, 0x2 ;  /* 0x00000000af107211 */ /* 0x000fe400078e10ff */
[----:B------:R-:W-:-:S02]  /*0ad0*/  LEA.HI.X.SX32 R103, R12, R9, 0x1, P1 ;  /* 0x000000090c677211 */ /* 0x000fc400008f0eff */
[-C--:B------:R-:W-:Y:S01]  /*0ae0*/  LEA R100, P0, R18, R5.reuse, 0x1 ;  /* 0x0000000512647211 */ /* 0x080fe200078008ff */
[C---:B------:R-:W-:Y:S01]  /*0af0*/  IMAD R12, R175.reuse, 0x4, R16 ;  /* 0x00000004af0c7824 */ /* 0x040fe200078e0210 */
[----:B------:R-:W-:Y:S02]  /*0b00*/  LEA R94, P1, R6, R5, 0x1 ;  /* 0x00000005065e7211 */ /* 0x000fe400078208ff */
[-C--:B------:R-:W-:Y:S02]  /*0b10*/  LEA.HI.X.SX32 R101, R18, R9.reuse, 0x1, P0 ;  /* 0x0000000912657211 */ /* 0x080fe400000f0eff */
[C---:B------:R-:W-:Y:S02]  /*0b20*/  LEA R18, R175.reuse, R12, 0x2 ;  /* 0x0000000caf127211 */ /* 0x040fe400078e10ff */
[----:B------:R-:W-:Y:S02]  /*0b30*/  LEA.HI.X.SX32 R95, R6, R9, 0x1, P1 ;  /* 0x00000009065f7211 */ /* 0x000fe400008f0eff */
[-C--:B------:R-:W-:Y:S01]  /*0b40*/  LEA R96, P0, R8, R5.reuse, 0x1 ;  /* 0x0000000508607211 */ /* 0x080fe200078008ff */
[----:B------:R-:W-:Y:S01]  /*0b50*/  IMAD R6, R175, 0x4, R18 ;  /* 0x00000004af067824 */ /* 0x000fe200078e0212 */
[----:B------:R-:W-:-:S02]  /*0b60*/  LEA R98, P2, R20, R5, 0x1 ;  /* 0x0000000514627211 */ /* 0x000fc400078408ff */
[----:B------:R-:W-:Y:S02]  /*0b70*/  LEA.HI.X.SX32 R97, R8, R9, 0x1, P0 ;  /* 0x0000000908617211 */ /* 0x000fe400000f0eff */
[----:B------:R-:W-:Y:S02]  /*0b80*/  LEA R90, P0, R10, R5, 0x1 ;  /* 0x000000050a5a7211 */ /* 0x000fe400078008ff */
[C---:B------:R-:W-:Y:S02]  /*0b90*/  LEA R8, R175.reuse, R6, 0x2 ;  /* 0x00000006af087211 */ /* 0x040fe400078e10ff */
[-C--:B------:R-:W-:Y:S02]  /*0ba0*/  LEA.HI.X.SX32 R99, R20, R9.reuse, 0x1, P2 ;  /* 0x0000000914637211 */ /* 0x080fe400010f0eff */
[----:B------:R-:W-:Y:S01]  /*0bb0*/  LEA.HI.X.SX32 R91, R10, R9, 0x1, P0 ;  /* 0x000000090a5b7211 */ /* 0x000fe200000f0eff */
[----:B------:R-:W-:Y:S01]  /*0bc0*/  IMAD R10, R175, 0x4, R8 ;  /* 0x00000004af0a7824 */ /* 0x000fe200078e0208 */
[----:B------:R-:W-:-:S02]  /*0bd0*/  LEA R92, P2, R14, R5, 0x1 ;  /* 0x000000050e5c7211 */ /* 0x000fc400078408ff */
[----:B------:R-:W-:Y:S02]  /*0be0*/  LEA R88, P1, R22, R5, 0x1 ;  /* 0x0000000516587211 */ /* 0x000fe400078208ff */
[-C--:B------:R-:W-:Y:S02]  /*0bf0*/  LEA.HI.X.SX32 R93, R14, R9.reuse, 0x1, P2 ;  /* 0x000000090e5d7211 */ /* 0x080fe400010f0eff */
[----:B------:R-:W-:Y:S02]  /*0c00*/  LEA.HI.X.SX32 R89, R22, R9, 0x1, P1 ;  /* 0x0000000916597211 */ /* 0x000fe400008f0eff */
[C---:B------:R-:W-:Y:S02]  /*0c10*/  LEA R82, P1, R4.reuse, R5, 0x1 ;  /* 0x0000000504527211 */ /* 0x040fe400078208ff */
[----:B------:R-:W-:Y:S02]  /*0c20*/  LEA R14, R175, R10, 0x2 ;  /* 0x0000000aaf0e7211 */ /* 0x000fe400078e10ff */
[----:B------:R-:W-:-:S02]  /*0c30*/  LEA.HI.X.SX32 R83, R4, R9, 0x1, P1 ;  /* 0x0000000904537211 */ /* 0x000fc400008f0eff */
[-C--:B------:R-:W-:Y:S01]  /*0c40*/  LEA R86, P2, R24, R5.reuse, 0x1 ;  /* 0x0000000518567211 */ /* 0x080fe200078408ff */
[----:B------:R-:W-:Y:S01]  /*0c50*/  IMAD R4, R175, 0x4, R14 ;  /* 0x00000004af047824 */ /* 0x000fe200078e020e */
[----:B------:R-:W-:Y:S02]  /*0c60*/  LEA R84, P0, R26, R5, 0x1 ;  /* 0x000000051a547211 */ /* 0x000fe400078008ff */
[-C--:B------:R-:W-:Y:S02]  /*0c70*/  LEA.HI.X.SX32 R87, R24, R9.reuse, 0x1, P2 ;  /* 0x0000000918577211 */ /* 0x080fe400010f0eff */
[----:B------:R-:W-:Y:S02]  /*0c80*/  LEA.HI.X.SX32 R85, R26, R9, 0x1, P0 ;  /* 0x000000091a557211 */ /* 0x000fe400000f0eff */
[-C--:B------:R-:W-:Y:S02]  /*0c90*/  LEA R80, P2, R28, R5.reuse, 0x1 ;  /* 0x000000051c507211 */ /* 0x080fe400078408ff */
[----:B------:R-:W-:-:S02]  /*0ca0*/  LEA R78, P0, R0, R5, 0x1 ;  /* 0x00000005004e7211 */ /* 0x000fc400078008ff */
[C---:B------:R-:W-:Y:S02]  /*0cb0*/  LEA R20, R175.reuse, R4, 0x2 ;  /* 0x00000004af147211 */ /* 0x040fe400078e10ff */
[-C--:B------:R-:W-:Y:S02]  /*0cc0*/  LEA.HI.X.SX32 R81, R28, R9.reuse, 0x1, P2 ;  /* 0x000000091c517211 */ /* 0x080fe400010f0eff */
[----:B------:R-:W-:Y:S01]  /*0cd0*/  LEA.HI.X.SX32 R79, R0, R9, 0x1, P0 ;  /* 0x00000009004f7211 */ /* 0x000fe200000f0eff */
[----:B------:R-:W-:Y:S01]  /*0ce0*/  IMAD R0, R175, 0x4, R20 ;  /* 0x00000004af007824 */ /* 0x000fe200078e0214 */
[-C--:B------:R-:W-:Y:S02]  /*0cf0*/  LEA R76, P1, R16, R5.reuse, 0x1 ;  /* 0x00000005104c7211 */ /* 0x080fe400078208ff */
[----:B------:R-:W-:Y:S02]  /*0d00*/  LEA R74, P2, R12, R5, 0x1 ;  /* 0x000000050c4a7211 */ /* 0x000fe400078408ff */
[----:B------:R-:W-:-:S02]  /*0d10*/  LEA.HI.X.SX32 R77, R16, R9, 0x1, P1 ;  /* 0x00000009104d7211 */ /* 0x000fc400008f0eff */
[----:B------:R-:W-:Y:S02]  /*0d20*/  LEA.HI.X.SX32 R75, R12, R9, 0x1, P2 ;  /* 0x000000090c4b7211 */ /* 0x000fe400010f0eff */
[C---:B------:R-:W-:Y:S02]  /*0d30*/  LEA R70, P1, R6.reuse, R5, 0x1 ;  /* 0x0000000506467211 */ /* 0x040fe400078208ff */
        /* <DEDUP_REMOVED lines=19> */
[C---:B------:R-:W-:Y:S01]  /*0e70*/  IMAD R0, R175.reuse, 0x4, R10 ;  /* 0x00000004af007824 */ /* 0x040fe200078e020a */
[----:B------:R-:W-:Y:S02]  /*0e80*/  LEA R60, P0, R20, R5, 0x1 ;  /* 0x00000005143c7211 */ /* 0x000fe400078008ff */
[----:B------:R-:W-:Y:S02]  /*0e90*/  LEA.HI.X.SX32 R57, R12, R9, 0x1, P2 ;  /* 0x000000090c397211 */ /* 0x000fe400010f0eff */
[----:B------:R-:W-:Y:S02]  /*0ea0*/  LEA R50, P2, R4, R5, 0x1 ;  /* 0x0000000504327211 */ /* 0x000fe400078408ff */
[----:B------:R-:W-:Y:S02]  /*0eb0*/  LEA R12, R175, R0, 0x2 ;  /* 0x00000000af0c7211 */ /* 0x000fe400078e10ff */
[----:B------:R-:W-:-:S02]  /*0ec0*/  LEA.HI.X.SX32 R61, R20, R9, 0x1, P0 ;  /* 0x00000009143d7211 */ /* 0x000fc400000f0eff */
[----:B------:R-:W-:Y:S01]  /*0ed0*/  LEA.HI.X.SX32 R51, R4, R9, 0x1, P2 ;  /* 0x0000000904337211 */ /* 0x000fe200010f0eff */
[----:B------:R-:W-:Y:S01]  /*0ee0*/  IMAD R4, R175, 0x4, R12 ;  /* 0x00000004af047824 */ /* 0x000fe200078e020c */
[-C--:B------:R-:W-:Y:S02]  /*0ef0*/  LEA R54, P0, R6, R5.reuse, 0x1 ;  /* 0x0000000506367211 */ /* 0x080fe400078008ff */
[----:B------:R-:W-:Y:S01]  /*0f00*/  LEA R52, P1, R8, R5, 0x1 ;  /* 0x0000000508347211 */ /* 0x000fe200078208ff */
[----:B------:R-:W-:Y:S01]  /*0f10*/  IMAD.SHL.U32 R37, R3, 0x2, RZ ;  /* 0x0000000203257824 */ /* 0x000fe200078e00ff */
[-C--:B------:R-:W-:Y:S02]  /*0f20*/  LEA.HI.X.SX32 R55, R6, R9.reuse, 0x1, P0 ;  /* 0x0000000906377211 */ /* 0x080fe400000f0eff */
[----:B------:R-:W-:Y:S02]  /*0f30*/  LEA.HI.X.SX32 R53, R8, R9, 0x1, P1 ;  /* 0x0000000908357211 */ /* 0x000fe400008f0eff */
[----:B------:R-:W-:-:S02]  /*0f40*/  LEA R48, P0, R10, R5, 0x1 ;  /* 0x000000050a307211 */ /* 0x000fc400078008ff */
[-C--:B------:R-:W-:Y:S02]  /*0f50*/  LEA R46, P1, R0, R5.reuse, 0x1 ;  /* 0x00000005002e7211 */ /* 0x080fe400078208ff */
[-C--:B------:R-:W-:Y:S02]  /*0f60*/  LEA R44, P2, R12, R5.reuse, 0x1 ;  /* 0x000000050c2c7211 */ /* 0x080fe400078408ff */
[----:B------:R-:W-:Y:S02]  /*0f70*/  LEA R42, P3, R4, R5, 0x1 ;  /* 0x00000005042a7211 */ /* 0x000fe400078608ff */
[-C--:B------:R-:W-:Y:S02]  /*0f80*/  LEA.HI.X.SX32 R49, R10, R9.reuse, 0x1, P0 ;  /* 0x000000090a317211 */ /* 0x080fe400000f0eff */
[-C--:B------:R-:W-:Y:S02]  /*0f90*/  LEA.HI.X.SX32 R47, R0, R9.reuse, 0x1, P1 ;  /* 0x00000009002f7211 */ /* 0x080fe400008f0eff */
[----:B------:R-:W-:-:S02]  /*0fa0*/  LEA.HI.X.SX32 R45, R12, R9, 0x1, P2 ;  /* 0x000000090c2d7211 */ /* 0x000fc400010f0eff */
[----:B------:R-:W-:Y:S02]  /*0fb0*/  LEA.HI.X.SX32 R43, R4, R9, 0x1, P3 ;  /* 0x00000009042b7211 */ /* 0x000fe400018f0eff */
[----:B------:R-:W-:Y:S01]  /*0fc0*/  LOP3.LUT R39, R38, 0x1fe, R37, 0x78, !PT ;  /* 0x000001fe26277812 */ /* 0x000fe200078e7825 */
[----:B------:R-:W-:Y:S06]  /*0fd0*/  BRA.U UP0, `(.L_x_5) ;  /* 0x0000000100187547 */ /* 0x000fec000b800000 */
[----:B------:R-:W-:Y:S01]  /*0fe0*/  ELECT P0, URZ, PT ;  /* 0x0000000000ff782f */ /* 0x000fe20003800000 */
[----:B------:R-:W-:Y:S01]  /*0ff0*/  HFMA2 R0, -RZ, RZ, 0, 5.9604644775390625e-08 ;  /* 0x00000001ff007431 */ /* 0x000fe200000001ff */
[----:B------:R-:W-:Y:S01]  /*1000*/  UMOV UR4, 0x40 ;  /* 0x0000004000047882 */ /* 0x000fe20000000000 */
[----:B------:R-:W-:Y:S01]  /*1010*/  UVIRTCOUNT.DEALLOC.SMPOOL 0x80 ;  /* 0x000000800000784c */ /* 0x000fe20000000000 */
[----:B------:R-:W-:-:S09]  /*1020*/  ULEA UR4, UR6, UR4, 0x18 ;  /* 0x0000000406047291 */ /* 0x000fd2000f8ec0ff */
[----:B------:R0:W-:Y:S03]  /*1030*/  @P0 STS.U8 [UR4], R0 ;  /* 0x00000000ff000988 */ /* 0x0001e60008000004 */
.L_x_5:
[----:B------:R-:W-:Y:S01]  /*1040*/  USHF.L.U32 UR4, UR12, 0x15, URZ ;  /* 0x000000150c047899 */ /* 0x000fe200080006ff */
[----:B------:R-:W-:Y:S01]  /*1050*/  LOP3.LUT R38, R39, 0x40, RZ, 0x3c, !PT ;  /* 0x0000004027267812 */ /* 0x000fe200078e3cff */
[----:B------:R-:W-:Y:S01]  /*1060*/  ULOP3.LUT UR22, UR12, 0x4, URZ, 0xc0, !UPT ;  /* 0x000000040c167892 */ /* 0x000fe2000f8ec0ff */
[----:B------:R-:W-:Y:S01]  /*1070*/  LOP3.LUT P1, RZ, R3, 0xff, RZ, 0xc0, !PT ;  /* 0x000000ff03ff7812 */ /* 0x000fe2000782c0ff */
[----:B------:R-:W-:Y:S01]  /*1080*/  ULOP3.LUT UR6, UR4, 0x600000, URZ, 0xc0, !UPT ;  /* 0x0060000004067892 */ /* 0x000fe2000f8ec0ff */
[----:B-----5:R1:W-:Y:S01]  /*1090*/  STS.U16 [R39+UR17+0xc000], R30 ;  /* 0x00c0001e27007988 */ /* 0x0203e20008000411 */
[----:B------:R-:W-:Y:S01]  /*10a0*/  UMOV UR5, 0x1 ;  /* 0x0000000100057882 */ /* 0x000fe20000000000 */
[----:B------:R-:W-:Y:S01]  /*10b0*/  UIADD3 UR20, UPT, UPT, UR17, 0xe000, URZ ;  /* 0x0000e00011147890 */ /* 0x000fe2000fffe0ff */
[----:B0-----:R-:W-:Y:S01]  /*10c0*/  PRMT R0, RZ, 0x7610, R0 ;  /* 0x00007610ff007816 */ /* 0x001fe20000000000 */
[----:B------:R-:W-:Y:S01]  /*10d0*/  ULEA UR19, UR22, UR6, 0x3 ;  /* 0x0000000616137291 */ /* 0x000fe2000f8e18ff */
[----:B------:R0:W-:Y:S01]  /*10e0*/  STS.U16 [R39+UR17+0xc400], R32 ;  /* 0x00c4002027007988 */ /* 0x0001e20008000411 */
[----:B------:R-:W2:Y:S01]  /*10f0*/  LDCU UR7, c[0x0][0x3f0] ;  /* 0x00007e00ff0777ac */ /* 0x000ea20008000800 */
[----:B------:R-:W-:-:S02]  /*1100*/  PRMT R4, RZ, 0x7610, R4 ;  /* 0x00007610ff047816 */ /* 0x000fc40000000004 */
[----:B------:R-:W-:Y:S01]  /*1110*/  STS.U16 [R39+UR17+0xc800], R34 ;  /* 0x00c8002227007988 */ /* 0x000fe20008000411 */
[----:B------:R-:W-:Y:S01]  /*1120*/  UIADD3 UR19, UPT, UPT, UR18, UR19, URZ ;  /* 0x0000001312137290 */ /* 0x000fe2000fffe0ff */
[----:B------:R-:W-:Y:S01]  /*1130*/  PRMT R6, RZ, 0x7610, R6 ;  /* 0x00007610ff067816 */ /* 0x000fe20000000006 */
[----:B------:R-:W-:Y:S01]  /*1140*/  VOTEU.ALL UP1, P1 ;  /* 0x0000000000ff7886 */ /* 0x000fe20000820000 */
[----:B------:R-:W-:Y:S01]  /*1150*/  STS.U16 [R39+UR17+0xcc00], R36 ;  /* 0x00cc002427007988 */ /* 0x000fe20008000411 */
[----:B------:R-:W-:Y:S01]  /*1160*/  VOTEU.ALL UP2, P1 ;  /* 0x0000000000ff7886 */ /* 0x000fe20000840000 */
[----:B------:R-:W-:Y:S02]  /*1170*/  PRMT R8, RZ, 0x7610, R8 ;  /* 0x00007610ff087816 */ /* 0x000fe40000000008 */
[----:B------:R-:W-:Y:S01]  /*1180*/  STS.U16 [R39+UR17+0xd000], R106 ;  /* 0x00d0006a27007988 */ /* 0x000fe20008000411 */
[----:B------:R-:W-:-:S04]  /*1190*/  @!UP1 UIADD3 UR8, UPT, UPT, -UR5, 0x100000, URZ ;  /* 0x0010000005089890 */ /* 0x000fc8000fffe1ff */
[----:B------:R-:W-:Y:S02]  /*11a0*/  @!UP1 USHF.L.U32 UR9, UR8, 0xb, URZ ;  /* 0x0000000b08099899 */ /* 0x000fe400080006ff */
[----:B------:R-:W-:Y:S01]  /*11b0*/  @!UP1 USHF.L.U32 UR8, UR8, 0x1, URZ ;  /* 0x0000000108089899 */ /* 0x000fe200080006ff */
[----:B------:R-:W-:Y:S01]  /*11c0*/  PRMT R10, RZ, 0x7610, R10 ;  /* 0x00007610ff0a7816 */ /* 0x000fe2000000000a */
[----:B------:R-:W-:Y:S01]  /*11d0*/  STS.U16 [R39+UR17+0xd400], R108 ;  /* 0x00d4006c27007988 */ /* 0x000fe20008000411 */
[----:B------:R-:W-:Y:S02]  /*11e0*/  PRMT R12, RZ, 0x7610, R12 ;  /* 0x00007610ff0c7816 */ /* 0x000fe4000000000c */
[----:B--2---:R-:W-:Y:S01]  /*11f0*/  ISETP.LT.AND P2, PT, RZ, UR7, PT ;  /* 0x00000007ff007c0c */ /* 0x004fe2000bf41270 */
[----:B------:R-:W-:Y:S01]  /*1200*/  STS.U16 [R39+UR17+0xd800], R110 ;  /* 0x00d8006e27007988 */ /* 0x000fe20008000411 */
[----:B------:R-:W-:Y:S02]  /*1210*/  PRMT R14, RZ, 0x7610, R14 ;  /* 0x00007610ff0e7816 */ /* 0x000fe4000000000e */
[----:B------:R-:W-:Y:S01]  /*1220*/  PRMT R16, RZ, 0x7610, R16 ;  /* 0x00007610ff107816 */ /* 0x000fe20000000010 */
[----:B------:R-:W-:Y:S01]  /*1230*/  STS.U16 [R39+UR17+0xdc00], R112 ;  /* 0x00dc007027007988 */ /* 0x000fe20008000411 */
[----:B------:R-:W-:-:S02]  /*1240*/  PRMT R18, RZ, 0x7610, R18 ;  /* 0x00007610ff127816 */ /* 0x000fc40000000012 */
[----:B------:R-:W-:Y:S01]  /*1250*/  PRMT R20, RZ, 0x7610, R20 ;  /* 0x00007610ff147816 */ /* 0x000fe20000000014 */
[----:B------:R2:W-:Y:S01]  /*1260*/  STS.U16 [R38+UR17+0xc200], R19 ;  /* 0x00c2001326007988 */ /* 0x0005e20008000411 */
[----:B------:R-:W-:Y:S02]  /*1270*/  PRMT R22, RZ, 0x7610, R22 ;  /* 0x00007610ff167816 */ /* 0x000fe40000000016 */
[----:B------:R-:W-:Y:S01]  /*1280*/  PRMT R24, RZ, 0x7610, R24 ;  /* 0x00007610ff187816 */ /* 0x000fe20000000018 */
[----:B------:R3:W-:Y:S01]  /*1290*/  STS.U16 [R38+UR17+0xc600], R21 ;  /* 0x00c6001526007988 */ /* 0x0007e20008000411 */
[----:B------:R-:W-:Y:S02]  /*12a0*/  PRMT R26, RZ, 0x7610, R26 ;  /* 0x00007610ff1a7816 */ /* 0x000fe4000000001a */
[----:B------:R-:W-:Y:S01]  /*12b0*/  PRMT R28, RZ, 0x7610, R28 ;  /* 0x00007610ff1c7816 */ /* 0x000fe2000000001c */
[----:B------:R4:W-:Y:S01]  /*12c0*/  STS.U16 [R38+UR17+0xca00], R23 ;  /* 0x00ca001726007988 */ /* 0x0009e20008000411 */
[----:B-1----:R-:W-:-:S02]  /*12d0*/  PRMT R30, RZ, 0x7610, R30 ;  /* 0x00007610ff1e7816 */ /* 0x002fc4000000001e */
[----:B0-----:R-:W-:Y:S01]  /*12e0*/  PRMT R32, RZ, 0x7610, R32 ;  /* 0x00007610ff207816 */ /* 0x001fe20000000020 */
[----:B------:R0:W-:Y:S01]  /*12f0*/  STS.U16 [R38+UR17+0xce00], R25 ;  /* 0x00ce001926007988 */ /* 0x0001e20008000411 */
[----:B------:R-:W-:Y:S02]  /*1300*/  PRMT R5, RZ, 0x7610, R5 ;  /* 0x00007610ff057816 */ /* 0x000fe40000000005 */
[----:B------:R-:W-:Y:S01]  /*1310*/  PRMT R9, RZ, 0x7610, R9 ;  /* 0x00007610ff097816 */ /* 0x000fe20000000009 */
[----:B------:R1:W-:Y:S01]  /*1320*/  STS.U16 [R38+UR17+0xd200], R27 ;  /* 0x00d2001b26007988 */ /* 0x0003e20008000411 */
[----:B------:R-:W-:Y:S02]  /*1330*/  PRMT R13, RZ, 0x7610, R13 ;  /* 0x00007610ff0d7816 */ /* 0x000fe4000000000d */
[----:B------:R-:W-:Y:S01]  /*1340*/  PRMT R15, RZ, 0x7610, R15 ;  /* 0x00007610ff0f7816 */ /* 0x000fe2000000000f */
[----:B------:R-:W-:Y:S01]  /*1350*/  STS.U16 [R38+UR17+0xd600], R29 ;  /* 0x00d6001d26007988 */ /* 0x000fe20008000411 */
[----:B------:R-:W-:-:S02]  /*1360*/  PRMT R17, RZ, 0x7610, R17 ;  /* 0x00007610ff117816 */ /* 0x000fc40000000011 */
[----:B--2---:R-:W-:Y:S01]  /*1370*/  PRMT R19, RZ, 0x7610, R19 ;  /* 0x00007610ff137816 */ /* 0x004fe20000000013 */
[----:B------:R2:W-:Y:S01]  /*1380*/  STS.U16 [R38+UR17+0xda00], R7 ;  /* 0x00da000726007988 */ /* 0x0005e20008000411 */
[----:B---3--:R-:W-:Y:S02]  /*1390*/  PRMT R21, RZ, 0x7610, R21 ;  /* 0x00007610ff157816 */ /* 0x008fe40000000015 */
[----:B----4-:R-:W-:Y:S01]  /*13a0*/  PRMT R23, RZ, 0x7610, R23 ;  /* 0x00007610ff177816 */ /* 0x010fe20000000017 */
[----:B------:R3:W-:Y:S01]  /*13b0*/  STS.U16 [R38+UR17+0xde00], R11 ;  /* 0x00de000b26007988 */ /* 0x0007e20008000411 */
[----:B0-----:R-:W-:Y:S02]  /*13c0*/  PRMT R25, RZ, 0x7610, R25 ;  /* 0x00007610ff197816 */ /* 0x001fe40000000019 */
[----:B-1----:R-:W-:Y:S01]  /*13d0*/  PRMT R27, RZ, 0x7610, R27 ;  /* 0x00007610ff1b7816 */ /* 0x002fe2000000001b */
[----:B------:R-:W-:Y:S01]  /*13e0*/  STTM.16dp32bit_t0_t15.x16 tmem[UR19], RZ ;  /* 0x000000ff000079ed */ /* 0x000fe20008a00013 */
[----:B------:R-:W-:Y:S01]  /*13f0*/  STTM.16dp32bit_t16_t31.x16 tmem[UR19+0x10], RZ ;  /* 0x000010ff000079ed */ /* 0x000fe20008a20013 */
[----:B------:R-:W0:Y:S02]  /*1400*/  FENCE.VIEW.ASYNC.T ;  /* 0x00000000000073c6 */ /* 0x000e240000000200 */
[----:B0-----:R-:W-:Y:S01]  /*1410*/  BAR.SYNC.DEFER_BLOCKING 0x0 ;  /* 0x0000000000007b1d */ /* 0x001fe20000010000 */
[----:B--2---:R-:W-:-:S02]  /*1420*/  PRMT R7, RZ, 0x7610, R7 ;  /* 0x00007610ff077816 */ /* 0x004fc40000000007 */
[----:B------:R-:W-:Y:S02]  /*1430*/  PRMT R29, RZ, 0x7610, R29 ;  /* 0x00007610ff1d7816 */ /* 0x000fe4000000001d */
[----:B---3--:R-:W-:Y:S02]  /*1440*/  PRMT R11, RZ, 0x7610, R11 ;  /* 0x00007610ff0b7816 */ /* 0x008fe4000000000b */
[----:B------:R-:W-:Y:S02]  /*1450*/  PRMT R31, RZ, 0x7610, R31 ;  /* 0x00007610ff1f7816 */ /* 0x000fe4000000001f */
[----:B------:R-:W-:Y:S01]  /*1460*/  PRMT R33, RZ, 0x7610, R33 ;  /* 0x00007610ff217816 */ /* 0x000fe20000000021 */
[----:B------:R-:W0:Y:S02]  /*1470*/  FENCE.VIEW.ASYNC.S ;  /* 0x00000000000073c6 */ /* 0x000e240000000000 */
[----:B0-----:R0:W1:Y:S02]  /*1480*/  @!UP2 SYNCS.EXCH.64 URZ, [UR20], UR8 ;  /* 0x0000000814ffa5b2 */ /* 0x0010640008000100 */
[----:B-1----:R-:W-:Y:S01]  /*1490*/  BAR.SYNC.DEFER_BLOCKING 0x0 ;  /* 0x0000000000007b1d */ /* 0x002fe20000010000 */
[----:B------:R-:W-:-:S05]  /*14a0*/  PRMT R35, RZ, 0x7610, R35 ;  /* 0x00007610ff237816 */ /* 0x000fca0000000023 */
[----:B------:R-:W2:Y:S04]  /*14b0*/  @P2 LDG.E.U16 R0, desc[UR28][R104.64] ;  /* 0x0000001c68002981 */ /* 0x000ea8000c1e1500 */
[----:B------:R-:W3:Y:S04]  /*14c0*/  @P2 LDG.E.U16 R4, desc[UR28][R100.64] ;  /* 0x0000001c64042981 */ /* 0x000ee8000c1e1500 */
[----:B------:R-:W4:Y:S04]  /*14d0*/  @P2 LDG.E.U16 R6, desc[UR28][R96.64] ;  /* 0x0000001c60062981 */ /* 0x000f28000c1e1500 */
        /* <DEDUP_REMOVED lines=28> */
[----:B------:R-:W4:Y:S01]  /*16a0*/  @P2 LDG.E.U16 R35, desc[UR28][R42.64] ;  /* 0x0000001c2a232981 */ /* 0x000f22000c1e1500 */
[----:B0-----:R-:W-:-:S04]  /*16b0*/  @!UP1 UIADD3 UR8, UPT, UPT, -UR5, 0x100000, URZ ;  /* 0x0010000005089890 */ /* 0x001fc8000fffe1ff */
[----:B------:R-:W-:Y:S02]  /*16c0*/  @!UP1 USHF.L.U32 UR9, UR8, 0xb, URZ ;  /* 0x0000000b08099899 */ /* 0x000fe400080006ff */
[----:B------:R-:W-:Y:S01]  /*16d0*/  @!UP1 USHF.L.U32 UR8, UR8, 0x1, URZ ;  /* 0x0000000108089899 */ /* 0x000fe200080006ff */
[----:B------:R-:W-:Y:S01]  /*16e0*/  VOTEU.ALL UP2, P1 ;  /* 0x0000000000ff7886 */ /* 0x000fe20000840000 */
[----:B------:R-:W-:-:S04]  /*16f0*/  @!UP1 UIADD3 UR4, UPT, UPT, -UR5, 0x100000, URZ ;  /* 0x0010000005049890 */ /* 0x000fc8000fffe1ff */
[----:B------:R-:W-:Y:S02]  /*1700*/  @!UP1 USHF.L.U32 UR5, UR4, 0xb, URZ ;  /* 0x0000000b04059899 */ /* 0x000fe400080006ff */
[----:B------:R-:W-:Y:S02]  /*1710*/  @!UP1 USHF.L.U32 UR4, UR4, 0x1, URZ ;  /* 0x0000000104049899 */ /* 0x000fe400080006ff */
[----:B------:R-:W-:Y:S01]  /*1720*/  UIADD3 UR21, UPT, UPT, UR18, 0x100000, URZ ;  /* 0x0010000012157890 */ /* 0x000fe2000fffe0ff */
[----:B------:R-:W-:-:S03]  /*1730*/  ISETP.EQ.U32.AND P3, PT, RZ, UR12, P2 ;  /* 0x0000000cff007c0c */ /* 0x000fc60009762070 */
[----:B------:R-:W-:-:S04]  /*1740*/  UIADD3 UR6, UPT, UPT, UR6, UR21, URZ ;  /* 0x0000001506067290 */ /* 0x000fc8000fffe0ff */
[----:B------:R-:W-:Y:S01]  /*1750*/  ULEA UR22, UR22, UR6, 0x4 ;  /* 0x0000000616167291 */ /* 0x000fe2000f8e20ff */
[----:B------:R0:W1:Y:S01]  /*1760*/  @!UP2 SYNCS.EXCH.64 URZ, [UR17+0xe008], UR8 ;  /* 0x00e0080811ffa5b2 */ /* 0x0000620008000100 */
[----:B------:R-:W-:Y:S01]  /*1770*/  VOTEU.ALL UP2, P1 ;  /* 0x0000000000ff7886 */ /* 0x000fe20000840000 */
[----:B------:R-:W-:Y:S02]  /*1780*/  UIADD3 UR6, UPT, UPT, UR17, 0x4000, URZ ;  /* 0x0000400011067890 */ /* 0x000fe4000fffe0ff */
[----:B--2---:R0:W-:Y:S04]  /*1790*/  STS.U16 [R39+UR17], R0 ;  /* 0x0000000027007988 */ /* 0x0041e80008000411 */
[----:B---3--:R0:W-:Y:S04]  /*17a0*/  STS.U16 [R39+UR17+0x400], R4 ;  /* 0x0004000427007988 */ /* 0x0081e80008000411 */
[----:B----4-:R0:W-:Y:S04]  /*17b0*/  STS.U16 [R39+UR17+0x800], R6 ;  /* 0x0008000627007988 */ /* 0x0101e80008000411 */
[----:B------:R0:W-:Y:S04]  /*17c0*/  STS.U16 [R39+UR17+0xc00], R8 ;  /* 0x000c000827007988 */ /* 0x0001e80008000411 */
        /* <DEDUP_REMOVED lines=27> */
[----:B------:R0:W-:Y:S01]  /*1980*/  STS.U16 [R38+UR17+0x3e00], R35 ;  /* 0x003e002326007988 */ /* 0x0001e20008000411 */
[----:B-1----:R1:W-:Y:S06]  /*1990*/  MEMBAR.ALL.CTA ;  /* 0x0000000000007992 */ /* 0x0023ec0000008000 */
[----:B-1----:R-:W-:Y:S04]  /*19a0*/  FENCE.VIEW.ASYNC.S ;  /* 0x00000000000073c6 */ /* 0x002fe80000000000 */
[----:B------:R-:W1:Y:S02]  /*19b0*/  FENCE.VIEW.ASYNC.S ;  /* 0x00000000000073c6 */ /* 0x000e640000000000 */
[----:B-1----:R0:W1:Y:S02]  /*19c0*/  @!UP2 SYNCS.EXCH.64 URZ, [UR17+0x4000], UR4 ;  /* 0x0040000411ffa5b2 */ /* 0x0020640008000100 */
[----:B-1----:R-:W-:Y:S06]  /*19d0*/  BAR.SYNC.DEFER_BLOCKING 0x0 ;  /* 0x0000000000007b1d */ /* 0x002fec0000010000 */
[----:B0-----:R-:W-:Y:S05]  /*19e0*/  @!P3 BRA `(.L_x_6) ;  /* 0x000000000084b947 */ /* 0x001fea0003800000 */
[----:B------:R-:W-:Y:S02]  /*19f0*/  UIADD3 UR4, UPT, UPT, UR17, 0xc000, URZ ;  /* 0x0000c00011047890 */ /* 0x000fe4000fffe0ff */
[----:B------:R-:W-:Y:S02]  /*1a00*/  USHF.R.U32.HI UR10, URZ, 0x4, UR17 ;  /* 0x00000004ff0a7899 */ /* 0x000fe40008011611 */
[----:B------:R-:W-:Y:S02]  /*1a10*/  USHF.R.U32.HI UR4, URZ, 0x4, UR4 ;  /* 0x00000004ff047899 */ /* 0x000fe40008011604 */
[----:B------:R-:W-:Y:S02]  /*1a20*/  USGXT.U32 UR10, UR10, 0xe ;  /* 0x0000000e0a0a789a */ /* 0x000fe40008000000 */
[----:B------:R-:W-:Y:S02]  /*1a30*/  USGXT.U32 UR8, UR4, 0xe ;  /* 0x0000000e0408789a */ /* 0x000fe40008000000 */
[----:B------:R-:W-:-:S02]  /*1a40*/  UIADD3 UR34, UP3, UPT, UR10, 0x2, URZ ;  /* 0x000000020a227890 */ /* 0x000fc4000ff7e0ff */
[----:B------:R-:W-:Y:S01]  /*1a50*/  UIADD3 UR32, UP2, UPT, UR8, 0x80, URZ ;  /* 0x0000008008207890 */ /* 0x000fe2000ff5e0ff */
[----:B------:R-:W-:Y:S01]  /*1a60*/  UMOV UR4, URZ ;  /* 0x000000ff00047c82 */ /* 0x000fe20008000000 */
[----:B------:R-:W-:Y:S01]  /*1a70*/  UMOV UR36, 0x0 ;  /* 0x0000000000247882 */ /* 0x000fe20000000000 */
[----:B------:R-:W-:Y:S02]  /*1a80*/  UIADD3.X UR35, UPT, UPT, UR4, 0x40004040, URZ, UP3, !UPT ;  /* 0x4000404004237890 */ /* 0x000fe40009ffe4ff */
[----:B------:R-:W-:Y:S02]  /*1a90*/  UIADD3.X UR33, UPT, UPT, UR4, 0x40004040, URZ, UP2, !UPT ;  /* 0x4000404004217890 */ /* 0x000fe400097fe4ff */
[----:B------:R-:W-:Y:S02]  /*1aa0*/  UIADD3.64 UR24, UPT, UPT, UR34, 0x2, URZ ;  /* 0x0000000222187897 */ /* 0x000fe4000fffe0ff */
[----:B------:R-:W-:Y:S02]  /*1ab0*/  UIADD3.64 UR14, UPT, UPT, UR32, 0x80, URZ ;  /* 0x00000080200e7897 */ /* 0x000fe4000fffe0ff */
[----:B------:R-:W-:-:S02]  /*1ac0*/  UIADD3.64 UR30, UPT, UPT, UR34, 0x4, URZ ;  /* 0x00000004221e7897 */ /* 0x000fc4000fffe0ff */
[----:B------:R-:W-:Y:S01]  /*1ad0*/  UIADD3.64 UR26, UPT, UPT, UR32, 0x100, URZ ;  /* 0x00000100201a7897 */ /* 0x000fe2000fffe0ff */
[----:B------:R-:W-:Y:S01]  /*1ae0*/  UMOV UR37, 0x4208010 ;  /* 0x0420801000257882 */ /* 0x000fe20000000000 */
[----:B------:R-:W-:Y:S01]  /*1af0*/  UMOV UR11, 0x40004040 ;  /* 0x40004040000b7882 */ /* 0x000fe20000000000 */
[----:B------:R-:W-:Y:S01]  /*1b00*/  UMOV UR9, 0x40004040 ;  /* 0x4000404000097882 */ /* 0x000fe20000000000 */
[----:B------:R-:W-:Y:S01]  /*1b10*/  UMOV UR38, 0x0 ;  /* 0x0000000000267882 */ /* 0x000fe20000000000 */
[----:B------:R-:W-:Y:S01]  /*1b20*/  UMOV UR39, 0x4208010 ;  /* 0x0420801000277882 */ /* 0x000fe20000000000 */
[----:B------:R-:W-:Y:S01]  /*1b30*/  UMOV UR40, 0x0 ;  /* 0x0000000000287882 */ /* 0x000fe20000000000 */
[----:B------:R-:W-:Y:S01]  /*1b40*/  UMOV UR41, 0x4208010 ;  /* 0x0420801000297882 */ /* 0x000fe20000000000 */
[----:B------:R-:W-:Y:S01]  /*1b50*/  UMOV UR4, UR6 ;  /* 0x0000000600047c82 */ /* 0x000fe20008000000 */
[----:B------:R-:W-:Y:S01]  /*1b60*/  UMOV UR5, URZ ;  /* 0x000000ff00057c82 */ /* 0x000fe20008000000 */
[----:B------:R0:W-:Y:S01]  /*1b70*/  UTCHMMA gdesc[UR8], gdesc[UR10], tmem[UR21], tmem[UR36], idesc[UR37], !UPT ;  /* 0x00ff240a080075ea */ /* 0x0001e2000f800015 */
[----:B------:R-:W-:Y:S01]  /*1b80*/  UMOV UR42, 0x0 ;  /* 0x00000000002a7882 */ /* 0x000fe20000000000 */
[----:B------:R-:W-:Y:S01]  /*1b90*/  UMOV UR43, 0x4208010 ;  /* 0x04208010002b7882 */ /* 0x000fe20000000000 */
[----:B------:R0:W-:Y:S01]  /*1ba0*/  UTCHMMA gdesc[UR32], gdesc[UR34], tmem[UR21], tmem[UR38], idesc[UR39], UPT ;  /* 0x00ff2622200075ea */ /* 0x0001e2000b800015 */
[----:B------:R-:W-:Y:S01]  /*1bb0*/  UMOV UR4, UR4 ;  /* 0x0000000400047c82 */ /* 0x000fe20008000000 */
[----:B------:R0:W-:Y:S01]  /*1bc0*/  UTCHMMA gdesc[UR14], gdesc[UR24], tmem[UR21], tmem[UR40], idesc[UR41], UPT ;  /* 0x00ff28180e0075ea */ /* 0x0001e2000b800015 */
[----:B------:R0:W-:Y:S01]  /*1bd0*/  UTCHMMA gdesc[UR26], gdesc[UR30], tmem[UR21], tmem[UR42], idesc[UR43], UPT ;  /* 0x00ff2a1e1a0075ea */ /* 0x0001e2000b800015 */
[----:B------:R0:W-:Y:S01]  /*1be0*/  UTCBAR [UR4], URZ ;  /* 0x000000ff040073e9 */ /* 0x0001e200080000ff */
[----:B------:R-:W-:Y:S01]  /*1bf0*/  NOP ;  /* 0x0000000000007918 */ /* 0x000fe20000000000 */
.L_x_6:
[----:B------:R-:W-:Y:S05]  /*1c00*/  @!P2 BRA `(.L_x_7) ;  /* 0x000000000008a947 */ /* 0x000fea0003800000 */
[----:B------:R-:W1:Y:S02]  /*1c10*/  SYNCS.PHASECHK.TRANS64.TRYWAIT P0, [UR17+0x4000], RZ ;  /* 0x004000ffff0075a7 */ /* 0x000e640008001111 */
[----:B-1----:R-:W-:Y:S05]  /*1c20*/  @!P0 BRA `(.L_x_8) ;  /* 0x0000005400c88947 */ /* 0x002fea0003800000 */
.L_x_7:
[----:B------:R-:W-:Y:S01]  /*1c30*/  BAR.SYNC.DEFER_BLOCKING 0x0 ;  /* 0x0000000000007b1d */ /* 0x000fe20000010000 */
[----:B------:R-:W-:Y:S02]  /*1c40*/  LOP3.LUT R108, R37, 0x1e, RZ, 0xc0, !PT ;  /* 0x0000001e256c7812 */ /* 0x000fe400078ec0ff */
[----:B------:R-:W-:Y:S02]  /*1c50*/  PRMT R178, RZ, 0x7610, R178 ;  /* 0x00007610ffb27816 */ /* 0x000fe400000000b2 */
[----:B------:R-:W-:Y:S01]  /*1c60*/  PRMT R182, RZ, 0x7610, R182 ;  /* 0x00007610ffb67816 */ /* 0x000fe200000000b6 */
[----:B0-----:R-:W0:Y:S02]  /*1c70*/  LDCU UR9, c[0x0][0x3a8] ;  /* 0x00007500ff0977ac */ /* 0x001e240008000800 */
[----:B------:R-:W1:Y:S01]  /*1c80*/  LDC.64 R146, c[0x0][0x390] ;  /* 0x0000e400ff927b82 */ /* 0x000e620000000a00 */
[----:B------:R-:W-:Y:S01]  /*1c90*/  LDTM.16dp32bit_t0_t15.x32 R4, tmem[UR22] ;  /* 0x00000016000479ee */ /* 0x000fe20008a80000 */
[----:B------:R-:W0:Y:S01]  /*1ca0*/  LDTM.16dp32bit_t16_t31.x32 R4, tmem[UR22+0x20] ;  /* 0x00002016000479ee */ /* 0x000e220008aa0000 */
[----:B------:R-:W-:Y:S01]  /*1cb0*/  PRMT R186, RZ, 0x7610, R186 ;  /* 0x00007610ffba7816 */ /* 0x000fe200000000ba */
[----:B------:R-:W2:Y:S01]  /*1cc0*/  LDCU.64 UR24, c[0x0][0x3d0] ;  /* 0x00007a00ff1877ac */ /* 0x000ea20008000a00 */
[----:B------:R-:W-:-:S02]  /*1cd0*/  PRMT R190, RZ, 0x7610, R190 ;  /* 0x00007610ffbe7816 */ /* 0x000fc400000000be */
[----:B------:R-:W-:Y:S01]  /*1ce0*/  PRMT R194, RZ, 0x7610, R194 ;  /* 0x00007610ffc27816 */ /* 0x000fe200000000c2 */
[----:B------:R-:W3:Y:S01]  /*1cf0*/  LDC R145, c[0x0][0x3d8] ;  /* 0x0000f600ff917b82 */ /* 0x000ee20000000800 */
[----:B------:R-:W-:Y:S02]  /*1d00*/  PRMT R198, RZ, 0x7610, R198 ;  /* 0x00007610ffc67816 */ /* 0x000fe400000000c6 */
[----:B------:R-:W-:Y:S02]  /*1d10*/  PRMT R202, RZ, 0x7610, R202 ;  /* 0x00007610ffca7816 */ /* 0x000fe400000000ca */
[----:B------:R-:W-:Y:S02]  /*1d20*/  PRMT R179, RZ, 0x7610, R179 ;  /* 0x00007610ffb37816 */ /* 0x000fe400000000b3 */
[----:B------:R-:W-:Y:S01]  /*1d30*/  PRMT R183, RZ, 0x7610, R183 ;  /* 0x00007610ffb77816 */ /* 0x000fe200000000b7 */
[----:B------:R-:W4:Y:S01]  /*1d40*/  @!P1 SYNCS.CCTL.IV [UR17+0x4000] ;  /* 0x00400000ff0099b1 */ /* 0x000f220008000011 */
[----:B------:R-:W-:Y:S01]  /*1d50*/  NOP ;  /* 0x0000000000007918 */ /* 0x000fe20000000000 */
[----:B------:R-:W-:Y:S01]  /*1d60*/  PRMT R187, RZ, 0x7610, R187 ;  /* 0x00007610ffbb7816 */ /* 0x000fe200000000bb */
[----:B--2---:R-:W-:Y:S01]  /*1d70*/  UIMAD UR24, UR16, UR24, URZ ;  /* 0x00000018101872a4 */ /* 0x004fe2000f8e02ff */
[----:B------:R-:W-:-:S02]  /*1d80*/  PRMT R191, RZ, 0x7610, R191 ;  /* 0x00007610ffbf7816 */ /* 0x000fc400000000bf */
[----:B------:R-:W-:Y:S01]  /*1d90*/  PRMT R195, RZ, 0x7610, R195 ;  /* 0x00007610ffc37816 */ /* 0x000fe200000000c3 */
[----:B0-----:R-:W-:Y:S01]  /*1da0*/  FMUL R0, R4, UR9 ;  /* 0x0000000904007c20 */ /* 0x001fe20008400000 */
[----:B------:R-:W-:Y:S01]  /*1db0*/  FMUL R107, R5, UR9 ;  /* 0x00000009056b7c20 */ /* 0x000fe20008400000 */
[----:B------:R-:W-:Y:S01]  /*1dc0*/  FMUL R36, R6, UR9 ;  /* 0x0000000906247c20 */ /* 0x000fe20008400000 */
[----:B------:R-:W-:Y:S01]  /*1dd0*/  FMUL R106, R7, UR9 ;  /* 0x00000009076a7c20 */ /* 0x000fe20008400000 */
[----:B------:R-:W-:Y:S01]  /*1de0*/  FMUL R109, R8, UR9 ;  /* 0x00000009086d7c20 */ /* 0x000fe20008400000 */
[----:B------:R-:W-:Y:S01]  /*1df0*/  USHF.L.U32 UR8, UR24, 0x1, URZ ;  /* 0x0000000118087899 */ /* 0x000fe200080006ff */
[----:B------:R-:W-:Y:S01]  /*1e00*/  PRMT R199, RZ, 0x7610, R199 ;  /* 0x00007610ffc77816 */ /* 0x000fe200000000c7 */
[----:B------:R-:W-:Y:S01]  /*1e10*/  UIMAD.WIDE UR4, UR24, 0x2, URZ ;  /* 0x00000002180478a5 */ /* 0x000fe2000f8e02ff */
[----:B------:R-:W-:Y:S01]  /*1e20*/  FMNMX3 R36, R0, R107, R36, !PT ;  /* 0x0000006b00247276 */ /* 0x000fe20007800024 */
[----:B------:R-:W-:Y:S01]  /*1e30*/  FMUL R0, R9, UR9 ;  /* 0x0000000909007c20 */ /* 0x000fe20008400000 */
[----:B------:R-:W-:Y:S01]  /*1e40*/  FMUL R107, R10, UR9 ;  /* 0x000000090a6b7c20 */ /* 0x000fe20008400000 */
[----:B------:R-:W-:-:S02]  /*1e50*/  PRMT R203, RZ, 0x7610, R203 ;  /* 0x00007610ffcb7816 */ /* 0x000fc400000000cb */
[----:B------:R-:W-:Y:S01]  /*1e60*/  FMNMX3 R106, R36, R106, R109, !PT ;  /* 0x0000006a246a7276 */ /* 0x000fe2000780006d */
[----:B------:R-:W-:Y:S01]  /*1e70*/  FMUL R36, R11, UR9 ;  /* 0x000000090b247c20 */ /* 0x000fe20008400000 */
[----:B------:R-:W-:Y:S01]  /*1e80*/  FMUL R109, R12, UR9 ;  /* 0x000000090c6d7c20 */ /* 0x000fe20008400000 */
[----:B------:R-:W-:Y:S02]  /*1e90*/  PRMT R177, RZ, 0x7610, R177 ;  /* 0x00007610ffb17816 */ /* 0x000fe400000000b1 */
[----:B------:R-:W-:Y:S01]  /*1ea0*/  FMNMX3 R106, R106, R0, R107, !PT ;  /* 0x000000006a6a7276 */ /* 0x000fe2000780006b */
[----:B------:R-:W-:Y:S01]  /*1eb0*/  FMUL R0, R13, UR9 ;  /* 0x000000090d007c20 */ /* 0x000fe20008400000 */
[----:B------:R-:W-:Y:S01]  /*1ec0*/  FMUL R107, R14, UR9 ;  /* 0x000000090e6b7c20 */ /* 0x000fe20008400000 */
[----:B------:R-:W-:Y:S02]  /*1ed0*/  PRMT R180, RZ, 0x7610, R180 ;  /* 0x00007610ffb47816 */ /* 0x000fe400000000b4 */
[----:B------:R-:W-:Y:S01]  /*1ee0*/  FMNMX3 R106, R106, R36, R109, !PT ;  /* 0x000000246a6a7276 */ /* 0x000fe2000780006d */
[----:B------:R-:W-:Y:S01]  /*1ef0*/  FMUL R36, R15, UR9 ;  /* 0x000000090f247c20 */ /* 0x000fe20008400000 */
[----:B------:R-:W-:Y:S01]  /*1f00*/  FMUL R109, R16, UR9 ;  /* 0x00000009106d7c20 */ /* 0x000fe20008400000 */
[----:B------:R-:W-:-:S02]  /*1f10*/  PRMT R181, RZ, 0x7610, R181 ;  /* 0x00007610ffb57816 */ /* 0x000fc400000000b5 */
[----:B------:R-:W-:Y:S01]  /*1f20*/  FMNMX3 R106, R106, R0, R107, !PT ;  /* 0x000000006a6a7276 */ /* 0x000fe2000780006b */
[----:B------:R-:W-:Y:S01]  /*1f30*/  FMUL R0, R17, UR9 ;  /* 0x0000000911007c20 */ /* 0x000fe20008400000 */
[----:B------:R-:W-:Y:S02]  /*1f40*/  FMUL R107, R18, UR9 ;  /* 0x00000009126b7c20 */ /* 0x000fe40008400000 */
[----:B------:R-:W-:Y:S01]  /*1f50*/  FMNMX3 R106, R106, R36, R109, !PT ;  /* 0x000000246a6a7276 */ /* 0x000fe2000780006d */
[----:B------:R-:W-:Y:S01]  /*1f60*/  FMUL R36, R19, UR9 ;  /* 0x0000000913247c20 */ /* 0x000fe20008400000 */
[----:B------:R-:W-:Y:S02]  /*1f70*/  FMUL R109, R20, UR9 ;  /* 0x00000009146d7c20 */ /* 0x000fe40008400000 */
[----:B------:R-:W-:Y:S01]  /*1f80*/  FMNMX3 R106, R106, R0, R107, !PT ;  /* 0x000000006a6a7276 */ /* 0x000fe2000780006b */
[----:B------:R-:W-:Y:S01]  /*1f90*/  FMUL R0, R21, UR9 ;  /* 0x0000000915007c20 */ /* 0x000fe20008400000 */
[----:B------:R-:W-:-:S02]  /*1fa0*/  FMUL R107, R22, UR9 ;  /* 0x00000009166b7c20 */ /* 0x000fc40008400000 */
        /* <DEDUP_REMOVED lines=20> */
[----:B------:R-:W-:Y:S02]  /*20f0*/  LOP3.LUT R109, R108, 0x60, R3, 0xf8, !PT ;  /* 0x000000606c6d7812 */ /* 0x000fe400078ef803 */
[----:B------:R-:W-:Y:S02]  /*2100*/  FMNMX3 R107, R106, R0, R107, !PT ;  /* 0x000000006a6b7276 */ /* 0x000fe4000780006b */
[C---:B------:R-:W-:Y:S02]  /*2110*/  LOP3.LUT R0, R3.reuse, 0xff, RZ, 0xc0, !PT ;  /* 0x000000ff03007812 */ /* 0x040fe400078ec0ff */
[----:B------:R-:W-:Y:S02]  /*2120*/  FMNMX R107, R36, R107, !PT ;  /* 0x0000006b246b7209 */ /* 0x000fe40007800000 */
[----:B------:R-:W-:-:S02]  /*2130*/  LOP3.LUT R36, R3, 0x1f, RZ, 0xc0, !PT ;  /* 0x0000001f03247812 */ /* 0x000fc400078ec0ff */
[----:B------:R-:W-:Y:S01]  /*2140*/  LEA.HI R37, R0, R109, RZ, 0x19 ;  /* 0x0000006d00257211 */ /* 0x000fe200078fc8ff */
[----:B------:R-:W0:Y:S01]  /*2150*/  SHFL.BFLY PT, R106, R107, 0x10, 0x1f ;  /* 0x0e001f006b6a7f89 */ /* 0x000e2200000e0000 */
[----:B------:R-:W-:Y:S02]  /*2160*/  ISETP.GE.U32.AND P4, PT, R36, 0x10, PT ;  /* 0x000000102400780c */ /* 0x000fe40003f86070 */
[----:B------:R-:W-:Y:S02]  /*2170*/  LEA R37, R37, UR17, 0x2 ;  /* 0x0000001125257c11 */ /* 0x000fe4000f8e10ff */
[C---:B------:R-:W-:Y:S02]  /*2180*/  ISETP.GE.U32.AND P5, PT, R0.reuse, 0x80, PT ;  /* 0x000000800000780c */ /* 0x040fe40003fa6070 */
[----:B------:R-:W-:Y:S02]  /*2190*/  LEA R154, R0, UR17, 0x2 ;  /* 0x00000011009a7c11 */ /* 0x000fe4000f8e10ff */
[----:B------:R-:W-:-:S05]  /*21a0*/  LOP3.LUT R36, R3, 0x7f, RZ, 0xc0, !PT ;  /* 0x0000007f03247812 */ /* 0x000fca00078ec0ff */
[----:B------:R-:W-:Y:S01]  /*21b0*/  IMAD R36, R36, UR25, RZ ;  /* 0x0000001924247c24 */ /* 0x000fe2000f8e02ff */
[----:B0-----:R-:W-:-:S03]  /*21c0*/  FMNMX R106, R107, R106, !PT ;  /* 0x0000006a6b6a7209 */ /* 0x001fc60007800000 */
[C---:B------:R-:W-:Y:S02]  /*21d0*/  IMAD.SHL.U32 R107, R36.reuse, 0x2, RZ ;  /* 0x00000002246b7824 */ /* 0x040fe400078e00ff */
[----:B------:R-:W-:Y:S01]  /*21e0*/  IMAD.HI R36, R36, 0x2, RZ ;  /* 0x0000000224247827 */ /* 0x000fe200078e02ff */
[----:B----4-:R-:W-:Y:S02]  /*21f0*/  @!P4 STS [R37], R106 ;  /* 0x0000006a2500c388 */ /* 0x010fe40000000800 */
[----:B-1----:R-:W-:Y:S01]  /*2200*/  IADD3 R146, P0, P6, R107, UR8, R146 ;  /* 0x000000086b927c10 */ /* 0x002fe2000fe1e092 */
[----:B------:R-:W-:Y:S03]  /*2210*/  BAR.SYNC.DEFER_BLOCKING 0x0 ;  /* 0x0000000000007b1d */ /* 0x000fe60000010000 */
[----:B------:R-:W-:Y:S02]  /*2220*/  IADD3.X R147, PT, PT, R36, UR5, R147, P0, P6 ;  /* 0x0000000524937c10 */ /* 0x000fe400087ec493 */
[----:B------:R-:W-:-:S02]  /*2230*/  LOP3.LUT P0, RZ, R3, 0x1, RZ, 0xc0, !PT ;  /* 0x0000000103ff7812 */ /* 0x000fc4000780c0ff */
[----:B------:R-:W-:Y:S02]  /*2240*/  LEA R36, R109, UR17, 0x2 ;  /* 0x000000116d247c11 */ /* 0x000fe4000f8e10ff */
[----:B------:R-:W-:Y:S01]  /*2250*/  ISETP.LT.U32.AND P0, PT, R0, 0x80, !P0 ;  /* 0x000000800000780c */ /* 0x000fe20004701070 */
[----:B------:R-:W0:Y:S04]  /*2260*/  @!P5 LDS R110, [R154] ;  /* 0x000000009a6ed984 */ /* 0x000e280000000800 */
[----:B0-----:R-:W0:Y:S02]  /*2270*/  SHFL.BFLY PT, R111, R110, 0x1, 0x1f ;  /* 0x0c201f006e6f7f89 */ /* 0x001e2400000e0000 */
[----:B0-----:R-:W-:-:S06]  /*2280*/  FMNMX R111, R110, R111, !PT ;  /* 0x0000006f6e6f7209 */ /* 0x001fcc0007800000 */
[----:B------:R-:W-:Y:S01]  /*2290*/  @P0 STS [R154], R111 ;  /* 0x0000006f9a000388 */ /* 0x000fe20000000800 */
[----:B------:R-:W-:Y:S06]  /*22a0*/  BAR.SYNC.DEFER_BLOCKING 0x0 ;  /* 0x0000000000007b1d */ /* 0x000fec0000010000 */
[----:B------:R-:W0:Y:S02]  /*22b0*/  LDS R173, [R36] ;  /* 0x0000000024ad7984 */ /* 0x000e240000000800 */
[----:B0-----:R-:W-:-:S05]  /*22c0*/  FMNMX R173, R173, -INF , !PT ;  /* 0xff800000adad7809 */ /* 0x001fca0007800000 */
[--C-:B------:R-:W-:Y:S01]  /*22d0*/  FFMA R4, R4, UR9, -R173.reuse ;  /* 0x0000000904047c23 */ /* 0x100fe200080008ad */
[--C-:B------:R-:W-:Y:S01]  /*22e0*/  FFMA R5, R5, UR9, -R173.reuse ;  /* 0x0000000905057c23 */ /* 0x100fe200080008ad */
[--C-:B------:R-:W-:Y:S01]  /*22f0*/  FFMA R6, R6, UR9, -R173.reuse ;  /* 0x0000000906067c23 */ /* 0x100fe200080008ad */
[--C-:B------:R-:W-:Y:S01]  /*2300*/  FFMA R7, R7, UR9, -R173.reuse ;  /* 0x0000000907077c23 */ /* 0x100fe200080008ad */
[----:B------:R-:W-:Y:S01]  /*2310*/  FMUL R4, R4, 1.4426950216293334961 ;  /* 0x3fb8aa3b04047820 */ /* 0x000fe20000400000 */
[----:B------:R-:W-:Y:S01]  /*2320*/  FMUL R5, R5, 1.4426950216293334961 ;  /* 0x3fb8aa3b05057820 */ /* 0x000fe20000400000 */
[----:B------:R-:W-:Y:S01]  /*2330*/  FMUL R6, R6, 1.4426950216293334961 ;  /* 0x3fb8aa3b06067820 */ /* 0x000fe20000400000 */
[----:B------:R-:W-:Y:S01]  /*2340*/  FMUL R7, R7, 1.4426950216293334961 ;  /* 0x3fb8aa3b07077820 */ /* 0x000fe20000400000 */
[--C-:B------:R-:W-:Y:S01]  /*2350*/  FFMA R8, R8, UR9, -R173.reuse ;  /* 0x0000000908087c23 */ /* 0x100fe200080008ad */
[--C-:B------:R-:W-:Y:S01]  /*2360*/  FFMA R9, R9, UR9, -R173.reuse ;  /* 0x0000000909097c23 */ /* 0x100fe200080008ad */
[----:B------:R-:W-:Y:S01]  /*2370*/  MUFU.EX2 R4, R4 ;  /* 0x0000000400047308 */ /* 0x000fe20000000800 */
[--C-:B------:R-:W-:Y:S01]  /*2380*/  FFMA R10, R10, UR9, -R173.reuse ;  /* 0x000000090a0a7c23 */ /* 0x100fe200080008ad */
[----:B------:R-:W-:Y:S01]  /*2390*/  FMUL R8, R8, 1.4426950216293334961 ;  /* 0x3fb8aa3b08087820 */ /* 0x000fe20000400000 */
[----:B------:R-:W-:Y:S01]  /*23a0*/  FMUL R9, R9, 1.4426950216293334961 ;  /* 0x3fb8aa3b09097820 */ /* 0x000fe20000400000 */
[--C-:B------:R-:W-:Y:S01]  /*23b0*/  FFMA R11, R11, UR9, -R173.reuse ;  /* 0x000000090b0b7c23 */ /* 0x100fe200080008ad */
[----:B------:R-:W-:Y:S01]  /*23c0*/  FMUL R10, R10, 1.4426950216293334961 ;  /* 0x3fb8aa3b0a0a7820 */ /* 0x000fe20000400000 */
[--C-:B------:R-:W-:Y:S01]  /*23d0*/  FFMA R12, R12, UR9, -R173.reuse ;  /* 0x000000090c0c7c23 */ /* 0x100fe200080008ad */
[--C-:B------:R-:W-:Y:S01]  /*23e0*/  FFMA R13, R13, UR9, -R173.reuse ;  /* 0x000000090d0d7c23 */ /* 0x100fe200080008ad */
[----:B------:R-:W0:Y:S01]  /*23f0*/  MUFU.EX2 R5, R5 ;  /* 0x0000000500057308 */ /* 0x000e220000000800 */
[----:B------:R-:W-:Y:S01]  /*2400*/  FMUL R11, R11, 1.4426950216293334961 ;  /* 0x3fb8aa3b0b0b7820 */ /* 0x000fe20000400000 */
[----:B------:R-:W-:Y:S01]  /*2410*/  FMUL R12, R12, 1.4426950216293334961 ;  /* 0x3fb8aa3b0c0c7820 */ /* 0x000fe20000400000 */
[----:B------:R-:W-:Y:S01]  /*2420*/  FMUL R13, R13, 1.4426950216293334961 ;  /* 0x3fb8aa3b0d0d7820 */ /* 0x000fe20000400000 */
[--C-:B------:R-:W-:Y:S01]  /*2430*/  FFMA R14, R14, UR9, -R173.reuse ;  /* 0x000000090e0e7c23 */ /* 0x100fe200080008ad */
[--C-:B------:R-:W-:Y:S01]  /*2440*/  FFMA R15, R15, UR9, -R173.reuse ;  /* 0x000000090f0f7c23 */ /* 0x100fe200080008ad */
[--C-:B------:R-:W-:Y:S01]  /*2450*/  FFMA R16, R16, UR9, -R173.reuse ;  /* 0x0000000910107c23 */ /* 0x100fe200080008ad */
[--C-:B------:R-:W-:Y:S01]  /*2460*/  FFMA R17, R17, UR9, -R173.reuse ;  /* 0x0000000911117c23 */ /* 0x100fe200080008ad */
[----:B------:R-:W1:Y:S01]  /*2470*/  MUFU.EX2 R6, R6 ;  /* 0x0000000600067308 */ /* 0x000e620000000800 */
[----:B------:R-:W-:Y:S01]  /*2480*/  FMUL R14, R14, 1.4426950216293334961 ;  /* 0x3fb8aa3b0e0e7820 */ /* 0x000fe20000400000 */
[----:B------:R-:W-:Y:S01]  /*2490*/  FMUL R15, R15, 1.4426950216293334961 ;  /* 0x3fb8aa3b0f0f7820 */ /* 0x000fe20000400000 */
[----:B------:R-:W-:Y:S01]  /*24a0*/  FMUL R16, R16, 1.4426950216293334961 ;  /* 0x3fb8aa3b10107820 */ /* 0x000fe20000400000 */
[----:B------:R-:W-:Y:S01]  /*24b0*/  FMUL R17, R17, 1.4426950216293334961 ;  /* 0x3fb8aa3b11117820 */ /* 0x000fe20000400000 */
[--C-:B------:R-:W-:Y:S01]  /*24c0*/  FFMA R18, R18, UR9, -R173.reuse ;  /* 0x0000000912127c23 */ /* 0x100fe200080008ad */
[--C-:B------:R-:W-:Y:S01]  /*24d0*/  FFMA R19, R19, UR9, -R173.reuse ;  /* 0x0000000913137c23 */ /* 0x100fe200080008ad */
[----:B------:R-:W-:Y:S01]  /*24e0*/  FFMA R20, R20, UR9, -R173 ;  /* 0x0000000914147c23 */ /* 0x000fe200080008ad */
[----:B------:R-:W2:Y:S01]  /*24f0*/  MUFU.EX2 R7, R7 ;  /* 0x0000000700077308 */ /* 0x000ea20000000800 */
[----:B0-----:R-:W-:Y:S01]  /*2500*/  FADD R107, R4, R5 ;  /* 0x00000005046b7221 */ /* 0x001fe20000000000 */
[----:B------:R-:W-:Y:S01]  /*2510*/  FMUL R18, R18, 1.4426950216293334961 ;  /* 0x3fb8aa3b12127820 */ /* 0x000fe20000400000 */
[----:B------:R-:W-:Y:S01]  /*2520*/  FMUL R19, R19, 1.4426950216293334961 ;  /* 0x3fb8aa3b13137820 */ /* 0x000fe20000400000 */
[----:B------:R-:W-:Y:S01]  /*2530*/  FMUL R20, R20, 1.4426950216293334961 ;  /* 0x3fb8aa3b14147820 */ /* 0x000fe20000400000 */
[--C-:B------:R-:W-:Y:S01]  /*2540*/  FFMA R21, R21, UR9, -R173.reuse ;  /* 0x0000000915157c23 */ /* 0x100fe200080008ad */
[--C-:B------:R-:W-:Y:S01]  /*2550*/  FFMA R22, R22, UR9, -R173.reuse ;  /* 0x0000000916167c23 */ /* 0x100fe200080008ad */
[----:B------:R-:W-:Y:S01]  /*2560*/  FFMA R23, R23, UR9, -R173 ;  /* 0x0000000917177c23 */ /* 0x000fe200080008ad */
[----:B------:R-:W0:Y:S01]  /*2570*/  MUFU.EX2 R8, R8 ;  /* 0x0000000800087308 */ /* 0x000e220000000800 */
[----:B-1----:R-:W-:Y:S01]  /*2580*/  FADD R106, R6, R107 ;  /* 0x0000006b066a7221 */ /* 0x002fe20000000000 */
[----:B------:R-:W-:Y:S01]  /*2590*/  FMUL R21, R21, 1.4426950216293334961 ;  /* 0x3fb8aa3b15157820 */ /* 0x000fe20000400000 */
[----:B------:R-:W-:Y:S01]  /*25a0*/  FMUL R22, R22, 1.4426950216293334961 ;  /* 0x3fb8aa3b16167820 */ /* 0x000fe20000400000 */
[----:B------:R-:W-:Y:S01]  /*25b0*/  FMUL R23, R23, 1.4426950216293334961 ;  /* 0x3fb8aa3b17177820 */ /* 0x000fe20000400000 */
[--C-:B------:R-:W-:Y:S01]  /*25c0*/  FFMA R24, R24, UR9, -R173.reuse ;  /* 0x0000000918187c23 */ /* 0x100fe200080008ad */
[--C-:B------:R-:W-:Y:S01]  /*25d0*/  FFMA R25, R25, UR9, -R173.reuse ;  /* 0x0000000919197c23 */ /* 0x100fe200080008ad */
[--C-:B------:R-:W-:Y:S01]  /*25e0*/  FFMA R26, R26, UR9, -R173.reuse ;  /* 0x000000091a1a7c23 */ /* 0x100fe200080008ad */
[----:B------:R-:W1:Y:S01]  /*25f0*/  MUFU.EX2 R9, R9 ;  /* 0x0000000900097308 */ /* 0x000e620000000800 */
[----:B--2---:R-:W-:Y:S01]  /*2600*/  FADD R107, R7, R106 ;  /* 0x0000006a076b7221 */ /* 0x004fe20000000000 */
        /* <DEDUP_REMOVED lines=10> */
[--C-:B------:R-:W-:Y:S01]  /*26b0*/  FFMA R30, R30, UR9, -R173.reuse ;  /* 0x000000091e1e7c23 */ /* 0x100fe200080008ad */
[----:B------:R-:W-:Y:S01]  /*26c0*/  FMUL R29, R29, 1.4426950216293334961 ;  /* 0x3fb8aa3b1d1d7820 */ /* 0x000fe20000400000 */
[--C-:B------:R-:W-:Y:S01]  /*26d0*/  FFMA R31, R31, UR9, -R173.reuse ;  /* 0x000000091f1f7c23 */ /* 0x100fe200080008ad */
[--C-:B------:R-:W-:Y:S01]  /*26e0*/  FFMA R33, R33, UR9, -R173.reuse ;  /* 0x0000000921217c23 */ /* 0x100fe200080008ad */
[----:B------:R-:W0:Y:S01]  /*26f0*/  MUFU.EX2 R11, R11 ;  /* 0x0000000b000b7308 */ /* 0x000e220000000800 */
[----:B-1----:R-:W-:Y:S01]  /*2700*/  FADD R107, R9, R106 ;  /* 0x0000006a096b7221 */ /* 0x002fe20000000000 */
[----:B------:R-:W-:Y:S01]  /*2710*/  FMUL R30, R30, 1.4426950216293334961 ;  /* 0x3fb8aa3b1e1e7820 */ /* 0x000fe20000400000 */
[----:B------:R-:W-:Y:S01]  /*2720*/  FMUL R31, R31, 1.4426950216293334961 ;  /* 0x3fb8aa3b1f1f7820 */ /* 0x000fe20000400000 */
[----:B------:R-:W-:Y:S01]  /*2730*/  FMUL R33, R33, 1.4426950216293334961 ;  /* 0x3fb8aa3b21217820 */ /* 0x000fe20000400000 */
[----:B------:R-:W-:-:S03]  /*2740*/  FFMA R35, R35, UR9, -R173 ;  /* 0x0000000923237c23 */ /* 0x000fc600080008ad */
[----:B------:R-:W1:Y:S01]  /*2750*/  MUFU.EX2 R12, R12 ;  /* 0x0000000c000c7308 */ /* 0x000e620000000800 */
[----:B--2---:R-:W-:Y:S01]  /*2760*/  FADD R106, R10, R107 ;  /* 0x0000006b0a6a7221 */ /* 0x004fe20000000000 */
[----:B------:R-:W-:-:S06]  /*2770*/  FMUL R35, R35, 1.4426950216293334961 ;  /* 0x3fb8aa3b23237820 */ /* 0x000fcc0000400000 */
[----:B------:R-:W2:Y:S01]  /*2780*/  MUFU.EX2 R13, R13 ;  /* 0x0000000d000d7308 */ /* 0x000ea20000000800 */
[----:B0-----:R-:W-:Y:S01]  /*2790*/  FADD R107, R11, R106 ;  /* 0x0000006a0b6b7221 */ /* 0x001fe20000000000 */
[----:B------:R-:W-:-:S04]  /*27a0*/  SHF.R.U32.HI R106, RZ, 0x7, R3 ;  /* 0x00000007ff6a7819 */ /* 0x000fc80000011603 */
[----:B------:R-:W-:Y:S02]  /*27b0*/  SGXT.U32 R106, R106, 0x1 ;  /* 0x000000016a6a781a */ /* 0x000fe40000000000 */
[----:B------:R-:W0:Y:S01]  /*27c0*/  MUFU.EX2 R14, R14 ;  /* 0x0000000e000e7308 */ /* 0x000e220000000800 */
[----:B-1----:R-:W-:Y:S02]  /*27d0*/  FADD R108, R12, R107 ;  /* 0x0000006b0c6c7221 */ /* 0x002fe40000000000 */
[----:B---3--:R-:W-:-:S05]  /*27e0*/  IMAD R106, R106, R145, RZ ;  /* 0x000000916a6a7224 */ /* 0x008fca00078e02ff */
[----:B------:R-:W1:Y:S01]  /*27f0*/  MUFU.EX2 R15, R15 ;  /* 0x0000000f000f7308 */ /* 0x000e620000000800 */
[----:B--2---:R-:W-:Y:S01]  /*2800*/  FADD R107, R13, R108 ;  /* 0x0000006c0d6b7221 */ /* 0x004fe20000000000 */
[----:B------:R-:W-:-:S04]  /*2810*/  LEA R170, P6, R106, R146, 0x1 ;  /* 0x000000926aaa7211 */ /* 0x000fc800078c08ff */
[----:B------:R-:W-:Y:S02]  /*2820*/  LEA.HI.X.SX32 R171, R106, R147, 0x1, P6 ;  /* 0x000000936aab7211 */ /* 0x000fe400030f0eff */
[----:B------:R-:W2:Y:S01]  /*2830*/  MUFU.EX2 R16, R16 ;  /* 0x0000001000107308 */ /* 0x000ea20000000800 */
[----:B0-----:R-:W-:-:S07]  /*2840*/  FADD R108, R14, R107 ;  /* 0x0000006b0e6c7221 */ /* 0x001fce0000000000 */
[----:B------:R-:W0:Y:S01]  /*2850*/  MUFU.EX2 R17, R17 ;  /* 0x0000001100117308 */ /* 0x000e220000000800 */
[----:B-1----:R-:W-:-:S07]  /*2860*/  FADD R107, R15, R108 ;  /* 0x0000006c0f6b7221 */ /* 0x002fce0000000000 */
[----:B------:R-:W1:Y:S01]  /*2870*/  MUFU.EX2 R18, R18 ;  /* 0x0000001200127308 */ /* 0x000e620000000800 */
[----:B--2---:R-:W-:Y:S01]  /*2880*/  FADD R108, R16, R107 ;  /* 0x0000006b106c7221 */ /* 0x004fe20000000000 */
[----:B------:R-:W-:-:S04]  /*2890*/  FFMA R107, R32, UR9, -R173 ;  /* 0x00000009206b7c23 */ /* 0x000fc800080008ad */
[----:B------:R-:W-:Y:S02]  /*28a0*/  FMUL R107, R107, 1.4426950216293334961 ;  /* 0x3fb8aa3b6b6b7820 */ /* 0x000fe40000400000 */
[----:B------:R-:W2:Y:S01]  /*28b0*/  MUFU.EX2 R19, R19 ;  /* 0x0000001300137308 */ /* 0x000ea20000000800 */
[----:B0-----:R-:W-:Y:S01]  /*28c0*/  FADD R109, R17, R108 ;  /* 0x0000006c116d7221 */ /* 0x001fe20000000000 */
[----:B------:R-:W-:-:S06]  /*28d0*/  FFMA R108, R34, UR9, -R173 ;  /* 0x00000009226c7c23 */ /* 0x000fcc00080008ad */
[----:B------:R-:W0:Y:S01]  /*28e0*/  MUFU.EX2 R20, R20 ;  /* 0x0000001400147308 */ /* 0x000e220000000800 */
[----:B-1----:R-:W-:-:S07]  /*28f0*/  FADD R32, R18, R109 ;  /* 0x0000006d12207221 */ /* 0x002fce0000000000 */
[----:B------:R-:W1:Y:S01]  /*2900*/  MUFU.EX2 R21, R21 ;  /* 0x0000001500157308 */ /* 0x000e620000000800 */
[----:B--2---:R-:W-:Y:S01]  /*2910*/  FADD R109, R19, R32 ;  /* 0x00000020136d7221 */ /* 0x004fe20000000000 */
[----:B------:R-:W-:-:S04]  /*2920*/  LEA R32, R145, R106, 0x1 ;  /* 0x0000006a91207211 */ /* 0x000fc800078e08ff */
[-C--:B------:R-:W-:Y:S01]  /*2930*/  LEA R168, P6, R32, R146.reuse, 0x1 ;  /* 0x0000009220a87211 */ /* 0x080fe200078c08ff */
[C---:B------:R-:W-:Y:S01]  /*2940*/  IMAD R34, R145.reuse, 0x2, R32 ;  /* 0x0000000291227824 */ /* 0x040fe200078e0220 */
[----:B------:R-:W2:Y:S01]  /*2950*/  MUFU.EX2 R22, R22 ;  /* 0x0000001600167308 */ /* 0x000ea20000000800 */
[----:B0-----:R-:W-:Y:S01]  /*2960*/  FADD R106, R20, R109 ;  /* 0x0000006d146a7221 */ /* 0x001fe20000000000 */
[-C--:B------:R-:W-:Y:S02]  /*2970*/  LEA.HI.X.SX32 R169, R32, R147.reuse, 0x1, P6 ;  /* 0x0000009320a97211 */ /* 0x080fe400030f0eff */
[C---:B------:R-:W-:Y:S02]  /*2980*/  LEA R166, P6, R34.reuse, R146, 0x1 ;  /* 0x0000009222a67211 */ /* 0x040fe400078c08ff */
[----:B------:R-:W-:Y:S02]  /*2990*/  LEA R32, R145, R34, 0x1 ;  /* 0x0000002291207211 */ /* 0x000fe400078e08ff */
[----:B------:R-:W0:Y:S01]  /*29a0*/  MUFU.EX2 R23, R23 ;  /* 0x0000001700177308 */ /* 0x000e220000000800 */
[----:B-1----:R-:W-:Y:S01]  /*29b0*/  FADD R109, R21, R106 ;  /* 0x0000006a156d7221 */ /* 0x002fe20000000000 */
[----:B------:R-:W-:Y:S01]  /*29c0*/  LEA.HI.X.SX32 R167, R34, R147, 0x1, P6 ;  /* 0x0000009322a77211 */ /* 0x000fe200030f0eff */
[----:B------:R-:W-:Y:S01]  /*29d0*/  IMAD R34, R145, 0x2, R32 ;  /* 0x0000000291227824 */ /* 0x000fe200078e0220 */
[----:B------:R-:W-:-:S04]  /*29e0*/  LEA R164, P6, R32, R146, 0x1 ;  /* 0x0000009220a47211 */ /* 0x000fc800078c08ff */
[----:B------:R-:W1:Y:S01]  /*29f0*/  MUFU.EX2 R24, R24 ;  /* 0x0000001800187308 */ /* 0x000e620000000800 */
[----:B--2---:R-:W-:Y:S01]  /*2a00*/  FADD R106, R22, R109 ;  /* 0x0000006d166a7221 */ /* 0x004fe20000000000 */
[----:B------:R-:W-:Y:S01]  /*2a10*/  LEA.HI.X.SX32 R165, R32, R147, 0x1, P6 ;  /* 0x0000009320a57211 */ /* 0x000fe200030f0eff */
[----:B------:R-:W-:Y:S01]  /*2a20*/  BAR.SYNC.DEFER_BLOCKING 0x0 ;  /* 0x0000000000007b1d */ /* 0x000fe20000010000 */
[----:B------:R-:W-:-:S04]  /*2a30*/  LEA R162, P6, R34, R146, 0x1 ;  /* 0x0000009222a27211 */ /* 0x000fc800078c08ff */
[----:B------:R-:W-:Y:S01]  /*2a40*/  LEA.HI.X.SX32 R163, R34, R147, 0x1, P6 ;  /* 0x0000009322a37211 */ /* 0x000fe200030f0eff */
[----:B------:R-:W2:Y:S01]  /*2a50*/  MUFU.EX2 R25, R25 ;  /* 0x0000001900197308 */ /* 0x000ea20000000800 */
[----:B0-----:R-:W-:-:S07]  /*2a60*/  FADD R109, R23, R106 ;  /* 0x0000006a176d7221 */ /* 0x001fce0000000000 */
        /* <DEDUP_REMOVED lines=14> */
[----:B------:R-:W-:-:S02]  /*2b50*/  LEA.HI.X.SX32 R159, R34, R147, 0x1, P6 ;  /* 0x00000093229f7211 */ /* 0x000fc400030f0eff */
[----:B------:R-:W-:-:S04]  /*2b60*/  LEA R156, P6, R106, R146, 0x1 ;  /* 0x000000926a9c7211 */ /* 0x000fc800078c08ff */
[----:B------:R-:W1:Y:S01]  /*2b70*/  MUFU.EX2 R30, R30 ;  /* 0x0000001e001e7308 */ /* 0x000e620000000800 */
[----:B------:R-:W-:-:S07]  /*2b80*/  LEA.HI.X.SX32 R157, R106, R147, 0x1, P6 ;  /* 0x000000936a9d7211 */ /* 0x000fce00030f0eff */
[----:B------:R-:W3:Y:S08]  /*2b90*/  MUFU.EX2 R31, R31 ;  /* 0x0000001f001f7308 */ /* 0x000ef00000000800 */
[----:B------:R4:W1:Y:S08]  /*2ba0*/  MUFU.EX2 R32, R107 ;  /* 0x0000006b00207308 */ /* 0x0008700000000800 */
[----:B------:R-:W3:Y:S01]  /*2bb0*/  MUFU.EX2 R33, R33 ;  /* 0x0000002100217308 */ /* 0x000ee20000000800 */
[----:B----4-:R-:W-:Y:S01]  /*2bc0*/  FMUL R107, R108, 1.4426950216293334961 ;  /* 0x3fb8aa3b6c6b7820 */ /* 0x010fe20000400000 */
[----:B--2---:R-:W-:-:S04]  /*2bd0*/  FADD R108, R28, R109 ;  /* 0x0000006d1c6c7221 */ /* 0x004fc80000000000 */
[----:B0-----:R-:W-:Y:S01]  /*2be0*/  FADD R109, R29, R108 ;  /* 0x0000006c1d6d7221 */ /* 0x001fe20000000000 */
[----:B------:R-:W-:Y:S01]  /*2bf0*/  IMAD R108, R145, 0x2, R106 ;  /* 0x00000002916c7824 */ /* 0x000fe200078e026a */
[----:B------:R0:W2:Y:S02]  /*2c00*/  MUFU.EX2 R34, R107 ;  /* 0x0000006b00227308 */ /* 0x0000a40000000800 */
[----:B-1----:R-:W-:Y:S02]  /*2c10*/  FADD R110, R30, R109 ;  /* 0x0000006d1e6e7221 */ /* 0x002fe40000000000 */
[C---:B------:R-:W-:Y:S02]  /*2c20*/  LEA R152, P6, R108.reuse, R146, 0x1 ;  /* 0x000000926c987211 */ /* 0x040fe400078c08ff */
[----:B---3--:R-:W-:Y:S01]  /*2c30*/  FADD R109, R31, R110 ;  /* 0x0000006e1f6d7221 */ /* 0x008fe20000000000 */
[C---:B------:R-:W-:Y:S01]  /*2c40*/  LEA R106, R145.reuse, R108, 0x1 ;  /* 0x0000006c916a7211 */ /* 0x040fe200078e08ff */
[----:B------:R-:W1:Y:S01]  /*2c50*/  MUFU.EX2 R35, R35 ;  /* 0x0000002300237308 */ /* 0x000e620000000800 */
[----:B------:R-:W-:Y:S01]  /*2c60*/  LEA.HI.X.SX32 R153, R108, R147, 0x1, P6 ;  /* 0x000000936c997211 */ /* 0x000fe200030f0eff */
[----:B------:R-:W-:Y:S01]  /*2c70*/  FADD R110, R32, R109 ;  /* 0x0000006d206e7221 */ /* 0x000fe20000000000 */
[----:B------:R-:W-:Y:S01]  /*2c80*/  LEA R150, P6, R106, R146, 0x1 ;  /* 0x000000926a967211 */ /* 0x000fe200078c08ff */
[----:B------:R-:W-:-:S02]  /*2c90*/  IMAD R108, R145, 0x2, R106 ;  /* 0x00000002916c7824 */ /* 0x000fc400078e026a */
[----:B0-----:R-:W-:Y:S01]  /*2ca0*/  FADD R107, R33, R110 ;  /* 0x0000006e216b7221 */ /* 0x001fe20000000000 */
[-C--:B------:R-:W-:Y:S02]  /*2cb0*/  LEA.HI.X.SX32 R151, R106, R147.reuse, 0x1, P6 ;  /* 0x000000936a977211 */ /* 0x080fe400030f0eff */
[----:B------:R-:W-:Y:S01]  /*2cc0*/  LEA R148, P6, R108, R146, 0x1 ;  /* 0x000000926c947211 */ /* 0x000fe200078c08ff */
[----:B--2---:R-:W-:Y:S01]  /*2cd0*/  FADD R112, R34, R107 ;  /* 0x0000006b22707221 */ /* 0x004fe20000000000 */
[----:B------:R-:W-:Y:S02]  /*2ce0*/  LEA R110, R145, R108, 0x1 ;  /* 0x0000006c916e7211 */ /* 0x000fe400078e08ff */
[----:B------:R-:W-:Y:S02]  /*2cf0*/  LEA.HI.X.SX32 R149, R108, R147, 0x1, P6 ;  /* 0x000000936c957211 */ /* 0x000fe400030f0eff */
[----:B------:R-:W-:Y:S01]  /*2d00*/  LEA R106, P6, R110, R146, 0x1 ;  /* 0x000000926e6a7211 */ /* 0x000fe200078c08ff */
[----:B-1----:R-:W-:Y:S01]  /*2d10*/  FADD R117, R35, R112 ;  /* 0x0000007023757221 */ /* 0x002fe20000000000 */
[----:B------:R-:W-:-:S02]  /*2d20*/  IMAD R112, R145, 0x2, R110 ;  /* 0x0000000291707824 */ /* 0x000fc400078e026e */
[-C--:B------:R-:W-:Y:S02]  /*2d30*/  LEA.HI.X.SX32 R107, R110, R147.reuse, 0x1, P6 ;  /* 0x000000936e6b7211 */ /* 0x080fe400030f0eff */
[----:B------:R-:W0:Y:S01]  /*2d40*/  SHFL.BFLY PT, R124, R117, 0x10, 0x1f ;  /* 0x0e001f00757c7f89 */ /* 0x000e2200000e0000 */
[C---:B------:R-:W-:Y:S02]  /*2d50*/  LEA R108, P6, R112.reuse, R146, 0x1 ;  /* 0x00000092706c7211 */ /* 0x040fe400078c08ff */
[C---:B------:R-:W-:Y:S02]  /*2d60*/  LEA R114, R145.reuse, R112, 0x1 ;  /* 0x0000007091727211 */ /* 0x040fe400078e08ff */
[----:B------:R-:W-:Y:S02]  /*2d70*/  LEA.HI.X.SX32 R109, R112, R147, 0x1, P6 ;  /* 0x00000093706d7211 */ /* 0x000fe400030f0eff */
[----:B------:R-:W-:Y:S01]  /*2d80*/  LEA R110, P6, R114, R146, 0x1 ;  /* 0x00000092726e7211 */ /* 0x000fe200078c08ff */
[----:B------:R-:W-:-:S03]  /*2d90*/  IMAD R116, R145, 0x2, R114 ;  /* 0x0000000291747824 */ /* 0x000fc600078e0272 */
[-C--:B------:R-:W-:Y:S02]  /*2da0*/  LEA.HI.X.SX32 R111, R114, R147.reuse, 0x1, P6 ;  /* 0x00000093726f7211 */ /* 0x080fe400030f0eff */
[C---:B------:R-:W-:Y:S02]  /*2db0*/  LEA R112, P6, R116.reuse, R146, 0x1 ;  /* 0x0000009274707211 */ /* 0x040fe400078c08ff */
[C---:B------:R-:W-:Y:S02]  /*2dc0*/  LEA R118, R145.reuse, R116, 0x1 ;  /* 0x0000007491767211 */ /* 0x040fe400078e08ff */
[----:B------:R-:W-:Y:S02]  /*2dd0*/  LEA.HI.X.SX32 R113, R116, R147, 0x1, P6 ;  /* 0x0000009374717211 */ /* 0x000fe400030f0eff */
[----:B------:R-:W-:Y:S01]  /*2de0*/  LEA R114, P6, R118, R146, 0x1 ;  /* 0x0000009276727211 */ /* 0x000fe200078c08ff */
[----:B------:R-:W-:-:S03]  /*2df0*/  IMAD R120, R145, 0x2, R118 ;  /* 0x0000000291787824 */ /* 0x000fc600078e0276 */
[-C--:B------:R-:W-:Y:S01]  /*2e00*/  LEA.HI.X.SX32 R115, R118, R147.reuse, 0x1, P6 ;  /* 0x0000009376737211 */ /* 0x080fe200030f0eff */
[----:B0-----:R-:W-:Y:S01]  /*2e10*/  FADD R130, R117, R124 ;  /* 0x0000007c75827221 */ /* 0x001fe20000000000 */
[C---:B------:R-:W-:Y:S02]  /*2e20*/  LEA R116, P6, R120.reuse, R146, 0x1 ;  /* 0x0000009278747211 */ /* 0x040fe400078c08ff */
[C---:B------:R-:W-:Y:S02]  /*2e30*/  LEA R122, R145.reuse, R120, 0x1 ;  /* 0x00000078917a7211 */ /* 0x040fe400078e08ff */
[----:B------:R0:W-:Y:S01]  /*2e40*/  @!P4 STS [R37], R130 ;  /* 0x000000822500c388 */ /* 0x0001e20000000800 */
[----:B------:R-:W-:Y:S02]  /*2e50*/  LEA.HI.X.SX32 R117, R120, R147, 0x1, P6 ;  /* 0x0000009378757211 */ /* 0x000fe400030f0eff */
[----:B------:R-:W-:Y:S01]  /*2e60*/  LEA R118, P6, R122, R146, 0x1 ;  /* 0x000000927a767211 */ /* 0x000fe200078c08ff */
[----:B------:R-:W-:Y:S01]  /*2e70*/  BAR.SYNC.DEFER_BLOCKING 0x0 ;  /* 0x0000000000007b1d */ /* 0x000fe20000010000 */
[----:B------:R-:W-:-:S02]  /*2e80*/  IMAD R124, R145, 0x2, R122 ;  /* 0x00000002917c7824 */ /* 0x000fc400078e027a */
[----:B------:R-:W-:-:S03]  /*2e90*/  LEA.HI.X.SX32 R119, R122, R147, 0x1, P6 ;  /* 0x000000937a777211 */ /* 0x000fc600030f0eff */
[C---:B------:R-:W-:Y:S02]  /*2ea0*/  LEA R120, P6, R124.reuse, R146, 0x1 ;  /* 0x000000927c787211 */ /* 0x040fe400078c08ff */
[C---:B------:R-:W-:Y:S02]  /*2eb0*/  LEA R126, R145.reuse, R124, 0x1 ;  /* 0x0000007c917e7211 */ /* 0x040fe400078e08ff */
[----:B------:R-:W-:Y:S02]  /*2ec0*/  LEA.HI.X.SX32 R121, R124, R147, 0x1, P6 ;  /* 0x000000937c797211 */ /* 0x000fe400030f0eff */
[----:B------:R-:W-:Y:S01]  /*2ed0*/  LEA R122, P6, R126, R146, 0x1 ;  /* 0x000000927e7a7211 */ /* 0x000fe200078c08ff */
[----:B------:R-:W-:-:S03]  /*2ee0*/  IMAD R128, R145, 0x2, R126 ;  /* 0x0000000291807824 */ /* 0x000fc600078e027e */
[-C--:B------:R-:W-:Y:S02]  /*2ef0*/  LEA.HI.X.SX32 R123, R126, R147.reuse, 0x1, P6 ;  /* 0x000000937e7b7211 */ /* 0x080fe400030f0eff */
[C---:B------:R-:W-:Y:S02]  /*2f00*/  LEA R124, P6, R128.reuse, R146, 0x1 ;  /* 0x00000092807c7211 */ /* 0x040fe400078c08ff */
[C---:B0-----:R-:W-:Y:S02]  /*2f10*/  LEA R130, R145.reuse, R128, 0x1 ;  /* 0x0000008091827211 */ /* 0x041fe400078e08ff */
[----:B------:R-:W-:Y:S01]  /*2f20*/  LEA.HI.X.SX32 R125, R128, R147, 0x1, P6 ;  /* 0x00000093807d7211 */ /* 0x000fe200030f0eff */
[----:B------:R-:W0:Y:S01]  /*2f30*/  @!P5 LDS R41, [R154] ;  /* 0x000000009a29d984 */ /* 0x000e220000000800 */
        /* <DEDUP_REMOVED lines=17> */
[-C--:B------:R-:W-:Y:S02]  /*3050*/  LEA.HI.X.SX32 R137, R140, R147.reuse, 0x1, P6 ;  /* 0x000000938c897211 */ /* 0x080fe400030f0eff */
[C---:B------:R-:W-:Y:S01]  /*3060*/  LEA R138, P6, R142.reuse, R146, 0x1 ;  /* 0x000000928e8a7211 */ /* 0x040fe200078c08ff */
[----:B------:R-:W-:Y:S01]  /*3070*/  IMAD R144, R145, 0x2, R142 ;  /* 0x0000000291907824 */ /* 0x000fe200078e028e */
[----:B0-----:R-:W0:Y:S02]  /*3080*/  SHFL.BFLY PT, R176, R41, 0x1, 0x1f ;  /* 0x0c201f0029b07f89 */ /* 0x001e2400000e0000 */
[----:B------:R-:W-:-:S02]  /*3090*/  LEA.HI.X.SX32 R139, R142, R147, 0x1, P6 ;  /* 0x000000938e8b7211 */ /* 0x000fc400030f0eff */
[C---:B------:R-:W-:Y:S02]  /*30a0*/  LEA R140, P6, R144.reuse, R146, 0x1 ;  /* 0x00000092908c7211 */ /* 0x040fe400078c08ff */
[C---:B------:R-:W-:Y:S02]  /*30b0*/  LEA R172, R145.reuse, R144, 0x1 ;  /* 0x0000009091ac7211 */ /* 0x040fe400078e08ff */
[----:B------:R-:W-:Y:S02]  /*30c0*/  LEA.HI.X.SX32 R141, R144, R147, 0x1, P6 ;  /* 0x00000093908d7211 */ /* 0x000fe400030f0eff */
[----:B------:R-:W-:Y:S01]  /*30d0*/  LEA R142, P6, R172, R146, 0x1 ;  /* 0x00000092ac8e7211 */ /* 0x000fe200078c08ff */
[----:B------:R-:W-:-:S03]  /*30e0*/  IMAD R174, R145, 0x2, R172 ;  /* 0x0000000291ae7824 */ /* 0x000fc600078e02ac */
[-C--:B------:R-:W-:Y:S02]  /*30f0*/  LEA.HI.X.SX32 R143, R172, R147.reuse, 0x1, P6 ;  /* 0x00000093ac8f7211 */ /* 0x080fe400030f0eff */
[C---:B------:R-:W-:Y:S02]  /*3100*/  LEA R144, P6, R174.reuse, R146, 0x1 ;  /* 0x00000092ae907211 */ /* 0x040fe400078c08ff */
[----:B------:R-:W-:Y:S02]  /*3110*/  LEA R155, R145, R174, 0x1 ;  /* 0x000000ae919b7211 */ /* 0x000fe400078e08ff */
[-C--:B------:R-:W-:Y:S02]  /*3120*/  LEA.HI.X.SX32 R145, R174, R147.reuse, 0x1, P6 ;  /* 0x00000093ae917211 */ /* 0x080fe400030f0eff */
[----:B------:R-:W-:Y:S02]  /*3130*/  LEA R146, P6, R155, R146, 0x1 ;  /* 0x000000929b927211 */ /* 0x000fe400078c08ff */
[----:B------:R-:W-:Y:S01]  /*3140*/  PRMT R172, RZ, 0x7610, R172 ;  /* 0x00007610ffac7816 */ /* 0x000fe200000000ac */
[----:B0-----:R-:W-:Y:S01]  /*3150*/  FADD R41, R41, R176 ;  /* 0x000000b029297221 */ /* 0x001fe20000000000 */
[----:B------:R-:W-:-:S02]  /*3160*/  LEA.HI.X.SX32 R147, R155, R147, 0x1, P6 ;  /* 0x000000939b937211 */ /* 0x000fc400030f0eff */
[----:B------:R-:W-:Y:S02]  /*3170*/  PRMT R155, RZ, 0x7610, R155 ;  /* 0x00007610ff9b7816 */ /* 0x000fe4000000009b */
[----:B------:R0:W-:Y:S01]  /*3180*/  @P0 STS [R154], R41 ;  /* 0x000000299a000388 */ /* 0x0001e20000000800 */
[----:B------:R-:W-:Y:S01]  /*3190*/  PRMT R176, RZ, 0x7610, R176 ;  /* 0x00007610ffb07816 */ /* 0x000fe200000000b0 */
[----:B------:R-:W-:Y:S06]  /*31a0*/  BAR.SYNC.DEFER_BLOCKING 0x0 ;  /* 0x0000000000007b1d */ /* 0x000fec0000010000 */
        /* <DEDUP_REMOVED lines=16> */
[----:B------:R-:W-:-:S02]  /*32b0*/  PRMT R184, RZ, 0x7610, R184 ;  /* 0x00007610ffb87816 */ /* 0x000fc400000000b8 */
[----:B------:R-:W-:Y:S01]  /*32c0*/  PRMT R185, RZ, 0x7610, R185 ;  /* 0x00007610ffb97816 */ /* 0x000fe200000000b9 */
[----:B------:R1:W5:Y:S01]  /*32d0*/  @P2 LDG.E.U16 R176, desc[UR28][R166.64] ;  /* 0x0000001ca6b02981 */ /* 0x000362000c1e1500 */
[----:B------:R-:W-:Y:S02]  /*32e0*/  PRMT R188, RZ, 0x7610, R188 ;  /* 0x00007610ffbc7816 */ /* 0x000fe400000000bc */
[----:B------:R-:W-:Y:S01]  /*32f0*/  PRMT R189, RZ, 0x7610, R189 ;  /* 0x00007610ffbd7816 */ /* 0x000fe200000000bd */
[----:B------:R1:W5:Y:S01]  /*3300*/  @P2 LDG.E.U16 R180, desc[UR28][R158.64] ;  /* 0x0000001c9eb42981 */ /* 0x000362000c1e1500 */
[----:B------:R-:W-:Y:S02]  /*3310*/  PRMT R192, RZ, 0x7610, R192 ;  /* 0x00007610ffc07816 */ /* 0x000fe400000000c0 */
[----:B------:R-:W-:Y:S01]  /*3320*/  PRMT R193, RZ, 0x7610, R193 ;  /* 0x00007610ffc17816 */ /* 0x000fe200000000c1 */
[----:B------:R1:W5:Y:S01]  /*3330*/  @P2 LDG.E.U16 R184, desc[UR28][R148.64] ;  /* 0x0000001c94b82981 */ /* 0x000362000c1e1500 */
        /* <DEDUP_REMOVED lines=8> */
[----:B------:R1:W5:Y:S04]  /*33c0*/  @P2 LDG.E.U16 R196, desc[UR28][R128.64] ;  /* 0x0000001c80c42981 */ /* 0x000368000c1e1500 */
        /* <DEDUP_REMOVED lines=10> */
[----:B------:R-:W1:Y:S01]  /*3470*/  LDS R174, [R36] ;  /* 0x0000000024ae7984 */ /* 0x000e620000000800 */
[----:B------:R-:W-:Y:S01]  /*3480*/  BAR.SYNC.DEFER_BLOCKING 0x0 ;  /* 0x0000000000007b1d */ /* 0x000fe20000010000 */
[----:B------:R-:W-:Y:S01]  /*3490*/  LOP3.LUT P6, RZ, R3, 0x80, RZ, 0xc0, !PT ;  /* 0x0000008003ff7812 */ /* 0x000fe200078cc0ff */
[----:B------:R-:W-:-:S03]  /*34a0*/  IMAD.SHL.U32 R40, R40, 0x2, RZ ;  /* 0x0000000228287824 */ /* 0x000fc600078e00ff */
[----:B0-----:R-:W-:-:S04]  /*34b0*/  SEL R41, RZ, 0x90, !P6 ;  /* 0x00000090ff297807 */ /* 0x001fc80007000000 */
[----:B------:R-:W-:Y:S02]  /*34c0*/  LOP3.LUT R41, R41, R40, RZ, 0x3c, !PT ;  /* 0x0000002829297212 */ /* 0x000fe400078e3cff */
[----:B------:R-:W-:-:S04]  /*34d0*/  LOP3.LUT R40, R3, 0x40, RZ, 0xc0, !PT ;  /* 0x0000004003287812 */ /* 0x000fc800078ec0ff */
[----:B------:R-:W-:-:S04]  /*34e0*/  LEA R41, R40, R41, 0x7 ;  /* 0x0000002928297211 */ /* 0x000fc800078e38ff */
[----:B------:R-:W-:Y:S02]  /*34f0*/  LOP3.LUT R154, R41, 0x20, RZ, 0x3c, !PT ;  /* 0x00000020299a7812 */ /* 0x000fe400078e3cff */
[----:B------:R-:W-:Y:S02]  /*3500*/  F2FP.F16.F32.PACK_AB R4, R5, R4 ;  /* 0x000000040504723e */ /* 0x000fe400000000ff */
[----:B------:R-:W-:Y:S02]  /*3510*/  F2FP.F16.F32.PACK_AB R5, R7, R6 ;  /* 0x000000060705723e */ /* 0x000fe400000000ff */
[----:B------:R-:W-:Y:S02]  /*3520*/  F2FP.F16.F32.PACK_AB R6, R9, R8 ;  /* 0x000000080906723e */ /* 0x000fe400000000ff */
[----:B------:R-:W-:Y:S02]  /*3530*/  F2FP.F16.F32.PACK_AB R7, R11, R10 ;  /* 0x0000000a0b07723e */ /* 0x000fe400000000ff */
[----:B------:R-:W-:-:S02]  /*3540*/  F2FP.F16.F32.PACK_AB R8, R13, R12 ;  /* 0x0000000c0d08723e */ /* 0x000fc400000000ff */
[----:B------:R-:W-:Y:S02]  /*3550*/  F2FP.F16.F32.PACK_AB R9, R15, R14 ;  /* 0x0000000e0f09723e */ /* 0x000fe400000000ff */
        /* <DEDUP_REMOVED lines=9> */
[----:B------:R-:W-:Y:S01]  /*35f0*/  F2FP.F16.F32.PACK_AB R19, R35, R34 ;  /* 0x000000222313723e */ /* 0x000fe200000000ff */
[----:B--2---:R-:W-:Y:S04]  /*3600*/  STS.U16 [R41+UR17], R172 ;  /* 0x000000ac29007988 */ /* 0x004fe80008000411 */
[----:B---3--:R-:W-:Y:S04]  /*3610*/  STS.U16 [R41+UR17+0x400], R178 ;  /* 0x000400b229007988 */ /* 0x008fe80008000411 */
[----:B----4-:R-:W-:Y:S04]  /*3620*/  STS.U16 [R41+UR17+0x800], R182 ;  /* 0x000800b629007988 */ /* 0x010fe80008000411 */
[----:B------:R-:W-:Y:S04]  /*3630*/  STS.U16 [R41+UR17+0xc00], R186 ;  /* 0x000c00ba29007988 */ /* 0x000fe80008000411 */
[----:B------:R-:W-:Y:S04]  /*3640*/  STS.U16 [R41+UR17+0x1000], R190 ;  /* 0x001000be29007988 */ /* 0x000fe80008000411 */
[----:B------:R-:W-:Y:S04]  /*3650*/  STS.U16 [R41+UR17+0x1400], R194 ;  /* 0x001400c229007988 */ /* 0x000fe80008000411 */
[----:B------:R-:W-:Y:S04]  /*3660*/  STS.U16 [R41+UR17+0x1800], R198 ;  /* 0x001800c629007988 */ /* 0x000fe80008000411 */
[----:B------:R-:W-:Y:S04]  /*3670*/  STS.U16 [R41+UR17+0x1c00], R202 ;  /* 0x001c00ca29007988 */ /* 0x000fe80008000411 */
[----:B------:R0:W-:Y:S04]  /*3680*/  STS.U16 [R154+UR17+0x100], R155 ;  /* 0x0001009b9a007988 */ /* 0x0001e80008000411 */
[----:B------:R2:W-:Y:S04]  /*3690*/  STS.U16 [R154+UR17+0x500], R179 ;  /* 0x000500b39a007988 */ /* 0x0005e80008000411 */
[----:B------:R2:W-:Y:S04]  /*36a0*/  STS.U16 [R154+UR17+0x900], R183 ;  /* 0x000900b79a007988 */ /* 0x0005e80008000411 */
[----:B------:R2:W-:Y:S01]  /*36b0*/  STS.U16 [R154+UR17+0xd00], R187 ;  /* 0x000d00bb9a007988 */ /* 0x0005e20008000411 */
[----:B0-----:R-:W-:-:S03]  /*36c0*/  LOP3.LUT R155, R41, 0x40, RZ, 0x3c, !PT ;  /* 0x00000040299b7812 */ /* 0x001fc600078e3cff */
[----:B------:R2:W-:Y:S04]  /*36d0*/  STS.U16 [R154+UR17+0x1100], R191 ;  /* 0x001100bf9a007988 */ /* 0x0005e80008000411 */
[----:B------:R2:W-:Y:S04]  /*36e0*/  STS.U16 [R154+UR17+0x1500], R195 ;  /* 0x001500c39a007988 */ /* 0x0005e80008000411 */
[----:B------:R2:W-:Y:S04]  /*36f0*/  STS.U16 [R154+UR17+0x1900], R199 ;  /* 0x001900c79a007988 */ /* 0x0005e80008000411 */
[----:B------:R2:W-:Y:S01]  /*3700*/  STS.U16 [R154+UR17+0x1d00], R203 ;  /* 0x001d00cb9a007988 */ /* 0x0005e20008000411 */
[----:B-1----:R-:W-:Y:S05]  /*3710*/  @!P2 BRA `(.L_x_9) ;  /* 0x000000000008a947 */ /* 0x002fea0003800000 */
[----:B------:R0:W-:Y:S01]  /*3720*/  STTM.16dp32bit_t0_t15.x16 tmem[UR19+0x40], R4 ;  /* 0x00004004000079ed */ /* 0x0001e20008a00013 */
[----:B------:R0:W-:Y:S02]  /*3730*/  STTM.16dp32bit_t16_t31.x16 tmem[UR19+0x50], R4 ;  /* 0x00005004000079ed */ /* 0x0001e40008a20013 */
.L_x_9:
[----:B------:R-:W-:Y:S01]  /*3740*/  LOP3.LUT R172, R41, 0x60, RZ, 0x3c, !PT ;  /* 0x0000006029ac7812 */ /* 0x000fe200078e3cff */
[----:B-----5:R1:W-:Y:S01]  /*3750*/  STS.U16 [R155+UR17+0x200], R176 ;  /* 0x000200b09b007988 */ /* 0x0203e20008000411 */
[----:B0-----:R-:W-:Y:S01]  /*3760*/  FADD R4, -R173, -INF ;  /* 0xff800000ad047421 */ /* 0x001fe20000000100 */
[----:B------:R-:W-:Y:S02]  /*3770*/  UIADD3 UR24, UPT, UPT, UR7, -0x80, URZ ;  /* 0xffffff8007187890 */ /* 0x000fe4000fffe0ff */
[----:B------:R1:W-:Y:S01]  /*3780*/  STS.U16 [R155+UR17+0x600], R180 ;  /* 0x000600b49b007988 */ /* 0x0003e20008000411 */
[----:B------:R-:W-:-:S03]  /*3790*/  FMUL R20, R4, 1.4426950216293334961 ;  /* 0x3fb8aa3b04147820 */ /* 0x000fc60000400000 */
[----:B------:R1:W-:Y:S01]  /*37a0*/  STS.U16 [R155+UR17+0xa00], R184 ;  /* 0x000a00b89b007988 */ /* 0x0003e20008000411 */
[----:B------:R1:W0:Y:S03]  /*37b0*/  MUFU.EX2 R21, R20 ;  /* 0x0000001400157308 */ /* 0x0002260000000800 */
        /* <DEDUP_REMOVED lines=13> */
[----:B------:R-:W3:Y:S02]  /*3890*/  FENCE.VIEW.ASYNC.T ;  /* 0x00000000000073c6 */ /* 0x000ee40000000200 */
[----:B---3--:R-:W-:Y:S06]  /*38a0*/  BAR.SYNC.DEFER_BLOCKING 0x0 ;  /* 0x0000000000007b1d */ /* 0x008fec0000010000 */
[----:B------:R-:W3:Y:S01]  /*38b0*/  LDTM.16dp32bit_t0_t15.x16 R4, tmem[UR19] ;  /* 0x00000013000479ee */ /* 0x000ee20008a00000 */
[----:B------:R-:W4:Y:S01]  /*38c0*/  LDTM.16dp32bit_t16_t31.x16 R4, tmem[UR19+0x10] ;  /* 0x00001013000479ee */ /* 0x000f220008a20000 */
[----:B------:R-:W-:Y:S01]  /*38d0*/  NOP ;  /* 0x0000000000007918 */ /* 0x000fe20000000000 */
[----:B01----:R-:W-:Y:S05]  /*38e0*/  @!P2 BRA `(.L_x_10) ;  /* 0x000000000048a947 */ /* 0x003fea0003800000 */
[C---:B---34-:R-:W-:Y:S01]  /*38f0*/  FMUL R4, R21.reuse, R4 ;  /* 0x0000000415047220 */ /* 0x058fe20000400000 */
[C---:B------:R-:W-:Y:S01]  /*3900*/  FMUL R5, R21.reuse, R5 ;  /* 0x0000000515057220 */ /* 0x040fe20000400000 */
        /* <DEDUP_REMOVED lines=13> */
[----:B------:R-:W-:-:S04]  /*39e0*/  FMUL R19, R21, R19 ;  /* 0x0000001315137220 */ /* 0x000fc80000400000 */
[----:B------:R0:W-:Y:S01]  /*39f0*/  STTM.16dp32bit_t0_t15.x16 tmem[UR19], R4 ;  /* 0x00000004000079ed */ /* 0x0001e20008a00013 */
[----:B------:R0:W-:Y:S02]  /*3a00*/  STTM.16dp32bit_t16_t31.x16 tmem[UR19+0x10], R4 ;  /* 0x00001004000079ed */ /* 0x0001e40008a20013 */
.L_x_10:
[----:B----4-:R-:W1:Y:S02]  /*3a10*/  FENCE.VIEW.ASYNC.T ;  /* 0x00000000000073c6 */ /* 0x010e640000000200 */
[----:B-1----:R-:W-:Y:S01]  /*3a20*/  BAR.SYNC.DEFER_BLOCKING 0x0 ;  /* 0x0000000000007b1d */ /* 0x002fe20000010000 */
[----:B------:R-:W-:Y:S01]  /*3a30*/  UISETP.GE.AND UP2, UPT, UR24, 0x1, UPT ;  /* 0x000000011800788c */ /* 0x000fe2000bf46270 */
[----:B------:R-:W-:Y:S01]  /*3a40*/  FADD R174, R21, R174 ;  /* 0x000000ae15ae7221 */ /* 0x000fe20000000000 */
[----:B------:R-:W-:-:S03]  /*3a50*/  UIADD3 UR23, UPT, UPT, UR18, 0x40, URZ ;  /* 0x0000004012177890 */ /* 0x000fc6000fffe0ff */
[----:B------:R1:W-:Y:S06]  /*3a60*/  MEMBAR.ALL.CTA ;  /* 0x0000000000007992 */ /* 0x0003ec0000008000 */
[----:B-1----:R-:W1:Y:S02]  /*3a70*/  FENCE.VIEW.ASYNC.S ;  /* 0x00000000000073c6 */ /* 0x002e640000000000 */
[----:B-1----:R-:W-:Y:S06]  /*3a80*/  BAR.SYNC.DEFER_BLOCKING 0x0 ;  /* 0x0000000000007b1d */ /* 0x002fec0000010000 */
[----:B------:R-:W-:Y:S05]  /*3a90*/  @!P3 BRA `(.L_x_11) ;  /* 0x0000000000c8b947 */ /* 0x000fea0003800000 */
[----:B------:R-:W-:Y:S01]  /*3aa0*/  USHF.R.U32.HI UR10, URZ, 0x4, UR17 ;  /* 0x00000004ff0a7899 */ /* 0x000fe20008011611 */
[----:B------:R-:W-:Y:S01]  /*3ab0*/  UMOV UR4, URZ ;  /* 0x000000ff00047c82 */ /* 0x000fe20008000000 */
[----:B------:R-:W-:Y:S02]  /*3ac0*/  UIADD3 UR7, UPT, UPT, UR18, 0x48, URZ ;  /* 0x0000004812077890 */ /* 0x000fe4000fffe0ff */
[----:B------:R-:W-:Y:S02]  /*3ad0*/  USGXT.U32 UR10, UR10, 0xe ;  /* 0x0000000e0a0a789a */ /* 0x000fe40008000000 */
[----:B------:R-:W-:Y:S02]  /*3ae0*/  UIADD3 UR13, UPT, UPT, UR18, 0x50, URZ ;  /* 0x00000050120d7890 */ /* 0x000fe4000fffe0ff */
[----:B------:R-:W-:Y:S02]  /*3af0*/  UIADD3 UR38, UP3, UPT, UR10, 0x2, URZ ;  /* 0x000000020a267890 */ /* 0x000fe4000ff7e0ff */
[----:B------:R-:W-:-:S02]  /*3b00*/  UIADD3 UR52, UPT, UPT, UR18, 0x58, URZ ;  /* 0x0000005812347890 */ /* 0x000fc4000fffe0ff */
[----:B------:R-:W-:Y:S02]  /*3b10*/  UIADD3.X UR39, UPT, UPT, UR4, 0x40004040, URZ, UP3, !UPT ;  /* 0x4000404004277890 */ /* 0x000fe40009ffe4ff */
[----:B------:R-:W-:Y:S02]  /*3b20*/  UIADD3 UR42, UP3, UPT, UR38, 0x2, URZ ;  /* 0x00000002262a7890 */ /* 0x000fe4000ff7e0ff */
[----:B------:R-:W-:Y:S02]  /*3b30*/  UIADD3 UR44, UP4, UPT, UR38, 0x4, URZ ;  /* 0x00000004262c7890 */ /* 0x000fe4000ff9e0ff */
[----:B------:R-:W-:Y:S02]  /*3b40*/  UIADD3.X UR43, UPT, UPT, UR39, URZ, URZ, UP3, !UPT ;  /* 0x000000ff272b7290 */ /* 0x000fe40009ffe4ff */
[----:B------:R-:W-:Y:S02]  /*3b50*/  UIADD3.X UR45, UPT, UPT, UR39, URZ, URZ, UP4, !UPT ;  /* 0x000000ff272d7290 */ /* 0x000fe4000a7fe4ff */
[----:B------:R-:W-:Y:S01]  /*3b60*/  UIADD3 UR53, UPT, UPT, UR18, 0x60, URZ ;  /* 0x0000006012357890 */ /* 0x000fe2000fffe0ff */
[----:B------:R-:W-:Y:S01]  /*3b70*/  UMOV UR4, UR20 ;  /* 0x0000001400047c82 */ /* 0x000fe20008000000 */
[----:B------:R-:W-:Y:S01]  /*3b80*/  UMOV UR5, URZ ;  /* 0x000000ff00057c82 */ /* 0x000fe20008000000 */
[----:B------:R-:W-:-:S02]  /*3b90*/  UIADD3.64 UR46, UPT, UPT, UR38, 0x1fe, URZ ;  /* 0x000001fe262e7897 */ /* 0x000fc4000fffe0ff */
[----:B------:R-:W-:Y:S02]  /*3ba0*/  UIADD3 UR54, UPT, UPT, UR18, 0x68, URZ ;  /* 0x0000006812367890 */ /* 0x000fe4000fffe0ff */
[----:B------:R-:W-:Y:S02]  /*3bb0*/  UIADD3.64 UR48, UPT, UPT, UR38, 0x200, URZ ;  /* 0x0000020026307897 */ /* 0x000fe4000fffe0ff */
[----:B------:R-:W-:Y:S01]  /*3bc0*/  UIADD3 UR55, UPT, UPT, UR18, 0x70, URZ ;  /* 0x0000007012377890 */ /* 0x000fe2000fffe0ff */
[----:B------:R-:W-:Y:S01]  /*3bd0*/  UMOV UR57, UR4 ;  /* 0x0000000400397c82 */ /* 0x000fe20008000000 */
[----:B------:R-:W-:Y:S01]  /*3be0*/  UIADD3.64 UR50, UPT, UPT, UR38, 0x202, URZ ;  /* 0x0000020226327897 */ /* 0x000fe2000fffe0ff */
[----:B------:R-:W-:Y:S01]  /*3bf0*/  UMOV UR8, 0x0 ;  /* 0x0000000000087882 */ /* 0x000fe20000000000 */
[----:B------:R-:W-:Y:S01]  /*3c00*/  UMOV UR9, 0x4100010 ;  /* 0x0410001000097882 */ /* 0x000fe20000000000 */
[----:B------:R-:W-:Y:S01]  /*3c10*/  UIADD3 UR56, UPT, UPT, UR18, 0x78, URZ ;  /* 0x0000007812387890 */ /* 0x000fe2000fffe0ff */
[----:B------:R-:W-:Y:S01]  /*3c20*/  UMOV UR11, 0x40004040 ;  /* 0x40004040000b7882 */ /* 0x000fe20000000000 */
[----:B------:R-:W-:Y:S01]  /*3c30*/  UIADD3.64 UR4, UPT, UPT, UR38, 0x204, URZ ;  /* 0x0000020426047897 */ /* 0x000fe2000fffe0ff */
[----:B------:R1:W-:Y:S01]  /*3c40*/  UTCHMMA tmem[UR23], gdesc[UR10], tmem[UR18], tmem[UR8], idesc[UR9], UPT ;  /* 0x00ff080a170079ea */ /* 0x0003e2000b800012 */
[----:B------:R-:W-:Y:S01]  /*3c50*/  UMOV UR14, 0x0 ;  /* 0x00000000000e7882 */ /* 0x000fe20000000000 */
[----:B------:R-:W-:Y:S01]  /*3c60*/  UMOV UR15, 0x4100010 ;  /* 0x04100010000f7882 */ /* 0x000fe20000000000 */
[----:B------:R-:W-:Y:S01]  /*3c70*/  UMOV UR26, 0x0 ;  /* 0x00000000001a7882 */ /* 0x000fe20000000000 */
[----:B------:R-:W-:Y:S01]  /*3c80*/  UMOV UR27, 0x4100010 ;  /* 0x04100010001b7882 */ /* 0x000fe20000000000 */
[----:B------:R-:W-:Y:S01]  /*3c90*/  UMOV UR32, 0x0 ;  /* 0x0000000000207882 */ /* 0x000fe20000000000 */
[----:B------:R-:W-:Y:S01]  /*3ca0*/  UMOV UR33, 0x4100010 ;  /* 0x0410001000217882 */ /* 0x000fe20000000000 */
[----:B------:R1:W-:Y:S01]  /*3cb0*/  UTCHMMA tmem[UR7], gdesc[UR38], tmem[UR18], tmem[UR14], idesc[UR15], UPT ;  /* 0x00ff0e26070079ea */ /* 0x0003e2000b800012 */
        /* <DEDUP_REMOVED lines=12> */
[----:B------:R1:W-:Y:S01]  /*3d80*/  UTCHMMA tmem[UR55], gdesc[UR50], tmem[UR18], tmem[UR36], idesc[UR37], UPT ;  /* 0x00ff2432370079ea */ /* 0x0003e2000b800012 */
[----:B------:R1:W-:Y:S01]  /*3d90*/  UTCHMMA tmem[UR56], gdesc[UR4], tmem[UR18], tmem[UR40], idesc[UR41], UPT ;  /* 0x00ff2804380079ea */ /* 0x0003e2000b800012 */
[----:B------:R1:W-:Y:S01]  /*3da0*/  UTCBAR [UR57], URZ ;  /* 0x000000ff390073e9 */ /* 0x0003e200080000ff */
[----:B------:R-:W-:Y:S01]  /*3db0*/  NOP ;  /* 0x0000000000007918 */ /* 0x000fe20000000000 */
.L_x_11:
[----:B------:R-:W-:Y:S01]  /*3dc0*/  FSEL R173, R173, -INF , P2 ;  /* 0xff800000adad7808 */ /* 0x000fe20001000000 */
[----:B-1----:R-:W-:Y:S01]  /*3dd0*/  UMOV UR7, URZ ;  /* 0x000000ff00077c82 */ /* 0x002fe20008000000 */
[----:B------:R-:W-:Y:S01]  /*3de0*/  FSEL R174, R174, 1, P2 ;  /* 0x3f800000aeae7808 */ /* 0x000fe20001000000 */
[----:B------:R-:W-:Y:S06]  /*3df0*/  BRA.U !UP2, `(.L_x_12) ;  /* 0x000000210af47547 */ /* 0x000fec000b800000 */
[----:B------:R-:W-:Y:S01]  /*3e00*/  UIADD3 UR8, UPT, UPT, UR17, 0xc000, URZ ;  /* 0x0000c00011087890 */ /* 0x000fe2000fffe0ff */
[----:B------:R-:W-:Y:S01]  /*3e10*/  IMAD.SHL.U32 R175, R175, 0x80, RZ ;  /* 0x00000080afaf7824 */ /* 0x000fe200078e00ff */
[----:B------:R-:W-:Y:S01]  /*3e20*/  USHF.R.U32.HI UR26, URZ, 0x4, UR6 ;  /* 0x00000004ff1a7899 */ /* 0x000fe20008011606 */
[----:B------:R-:W-:Y:S01]  /*3e30*/  MOV R180, R173 ;  /* 0x000000ad00b47202 */ /* 0x000fe20000000f00 */
[----:B------:R-:W-:Y:S01]  /*3e40*/  UIADD3 UR7, UPT, UPT, UR17, 0x8000, URZ ;  /* 0x0000800011077890 */ /* 0x000fe2000fffe0ff */
[----:B------:R-:W-:Y:S01]  /*3e50*/  IMAD.MOV.U32 R186, RZ, RZ, RZ ;  /* 0x000000ffffba7224 */ /* 0x000fe200078e00ff */
[----:B------:R-:W-:Y:S01]  /*3e60*/  USHF.R.U32.HI UR8, URZ, 0x4, UR8 ;  /* 0x00000004ff087899 */ /* 0x000fe20008011608 */
[----:B------:R-:W-:Y:S01]  /*3e70*/  MOV R177, R175 ;  /* 0x000000af00b17202 */ /* 0x000fe20000000f00 */
[----:B------:R-:W-:Y:S02]  /*3e80*/  USGXT.U32 UR26, UR26, 0xe ;  /* 0x0000000e1a1a789a */ /* 0x000fe40008000000 */
[----:B------:R-:W-:-:S02]  /*3e90*/  USHF.R.U32.HI UR7, URZ, 0x4, UR7 ;  /* 0x00000004ff077899 */ /* 0x000fc40008011607 */
[----:B------:R-:W-:Y:S02]  /*3ea0*/  USGXT.U32 UR66, UR8, 0xe ;  /* 0x0000000e0842789a */ /* 0x000fe40008000000 */
[----:B------:R-:W-:Y:S02]  /*3eb0*/  UIADD3 UR8, UP3, UPT, UR26, 0x2, URZ ;  /* 0x000000021a087890 */ /* 0x000fe4000ff7e0ff */
[----:B------:R-:W-:Y:S01]  /*3ec0*/  USGXT.U32 UR14, UR7, 0xe ;  /* 0x0000000e070e789a */ /* 0x000fe20008000000 */
[----:B------:R-:W-:Y:S01]  /*3ed0*/  UMOV UR4, URZ ;  /* 0x000000ff00047c82 */ /* 0x000fe20008000000 */
[----:B------:R-:W-:Y:S02]  /*3ee0*/  USHF.L.U32 UR25, UR25, 0x7, URZ ;  /* 0x0000000719197899 */ /* 0x000fe400080006ff */
[----:B------:R-:W-:Y:S02]  /*3ef0*/  UIADD3 UR10, UP4, UPT, UR66, 0x80, URZ ;  /* 0x00000080420a7890 */ /* 0x000fe4000ff9e0ff */
[----:B------:R-:W-:-:S02]  /*3f00*/  UIADD3.X UR9, UPT, UPT, UR4, 0x40004040, URZ, UP3, !UPT ;  /* 0x4000404004097890 */ /* 0x000fc40009ffe4ff */
[----:B------:R-:W-:Y:S01]  /*3f10*/  UIADD3 UR30, UP3, UPT, UR14, 0x2, URZ ;  /* 0x000000020e1e7890 */ /* 0x000fe2000ff7e0ff */
[----:B--2---:R-:W-:Y:S01]  /*3f20*/  IMAD.U32 R179, RZ, RZ, UR25 ;  /* 0x00000019ffb37e24 */ /* 0x004fe2000f8e00ff */
[----:B------:R-:W-:Y:S01]  /*3f30*/  UMOV UR6, URZ ;  /* 0x000000ff00067c82 */ /* 0x000fe20008000000 */
[----:B------:R-:W-:Y:S01]  /*3f40*/  UMOV UR5, URZ ;  /* 0x000000ff00057c82 */ /* 0x000fe20008000000 */
[----:B------:R-:W-:Y:S02]  /*3f50*/  UIADD3.X UR11, UPT, UPT, UR6, 0x40004040, URZ, UP4, !UPT ;  /* 0x40004040060b7890 */ /* 0x000fe4000a7fe4ff */
[----:B------:R-:W-:Y:S02]  /*3f60*/  UIADD3 UR32, UP4, UPT, UR10, 0x80, URZ ;  /* 0x000000800a207890 */ /* 0x000fe4000ff9e0ff */
[----:B------:R-:W-:Y:S02]  /*3f70*/  UIADD3 UR34, UP5, UPT, UR10, 0x100, URZ ;  /* 0x000001000a227890 */ /* 0x000fe4000ffbe0ff */
[----:B------:R-:W-:-:S02]  /*3f80*/  UIADD3.X UR31, UPT, UPT, UR5, 0x40004040, URZ, UP3, !UPT ;  /* 0x40004040051f7890 */ /* 0x000fc40009ffe4ff */
[----:B------:R-:W-:Y:S01]  /*3f90*/  UISETP.NE.U32.AND UP2, UPT, UR12, URZ, UPT ;  /* 0x000000ff0c00728c */ /* 0x000fe2000bf45070 */
[----:B------:R-:W1:Y:S01]  /*3fa0*/  LDCU UR68, c[0x0][0x3a8] ;  /* 0x00007500ff4477ac */ /* 0x000e620008000800 */
[----:B------:R-:W-:Y:S02]  /*3fb0*/  UIADD3.X UR33, UPT, UPT, UR11, URZ, URZ, UP4, !UPT ;  /* 0x000000ff0b217290 */ /* 0x000fe4000a7fe4ff */
[----:B------:R-:W-:Y:S02]  /*3fc0*/  UIADD3.64 UR36, UPT, UPT, UR8, 0x2, URZ ;  /* 0x0000000208247897 */ /* 0x000fe4000fffe0ff */
[----:B------:R-:W-:Y:S02]  /*3fd0*/  UIADD3.X UR35, UPT, UPT, UR11, URZ, URZ, UP5, !UPT ;  /* 0x000000ff0b237290 */ /* 0x000fe4000affe4ff */
[----:B------:R-:W-:Y:S02]  /*3fe0*/  UIADD3.64 UR38, UPT, UPT, UR8, 0x4, URZ ;  /* 0x0000000408267897 */ /* 0x000fe4000fffe0ff */
[----:B------:R-:W-:-:S02]  /*3ff0*/  UIADD3.64 UR40, UPT, UPT, UR30, 0x2, URZ ;  /* 0x000000021e287897 */ /* 0x000fc4000fffe0ff */
[----:B------:R-:W-:Y:S02]  /*4000*/  UIADD3.64 UR42, UPT, UPT, UR30, 0x4, URZ ;  /* 0x000000041e2a7897 */ /* 0x000fe4000fffe0ff */
[----:B------:R-:W-:Y:S02]  /*4010*/  UIADD3.64 UR44, UPT, UPT, UR30, 0x1fe, URZ ;  /* 0x000001fe1e2c7897 */ /* 0x000fe4000fffe0ff */
[----:B------:R-:W-:Y:S02]  /*4020*/  UIADD3.64 UR46, UPT, UPT, UR30, 0x200, URZ ;  /* 0x000002001e2e7897 */ /* 0x000fe4000fffe0ff */
[----:B------:R-:W-:Y:S02]  /*4030*/  UIADD3.64 UR48, UPT, UPT, UR30, 0x202, URZ ;  /* 0x000002021e307897 */ /* 0x000fe4000fffe0ff */
[----:B------:R-:W-:Y:S01]  /*4040*/  UIADD3.64 UR50, UPT, UPT, UR30, 0x204, URZ ;  /* 0x000002041e327897 */ /* 0x000fe2000fffe0ff */
[----:B------:R-:W-:Y:S01]  /*4050*/  UMOV UR27, 0x1 ;  /* 0x00000001001b7882 */ /* 0x000fe20000000000 */
[----:B-1----:R-:W-:-:S10]  /*4060*/  UMOV UR15, URZ ;  /* 0x000000ff000f7c82 */ /* 0x002fd40008000000 */
.L_x_17:
[----:B01-3--:R-:W-:-:S04]  /*4070*/  IMAD.WIDE R6, R177, 0x2, R100 ;  /* 0x00000002b1067825 */ /* 0x00bfc800078e0264 */
[C---:B------:R-:W-:Y:S01]  /*4080*/  IMAD.WIDE R8, R177.reuse, 0x2, R96 ;  /* 0x00000002b1087825 */ /* 0x040fe200078e0260 */
[----:B------:R0:W2:Y:S03]  /*4090*/  LDG.E.U16 R28, desc[UR28][R6.64] ;  /* 0x0000001c061c7981 */ /* 0x0000a6000c1e1500 */
[C---:B------:R-:W-:Y:S01]  /*40a0*/  IMAD.WIDE R10, R177.reuse, 0x2, R92 ;  /* 0x00000002b10a7825 */ /* 0x040fe200078e025c */
[----:B------:R1:W3:Y:S03]  /*40b0*/  LDG.E.U16 R30, desc[UR28][R8.64] ;  /* 0x0000001c081e7981 */ /* 0x0002e6000c1e1500 */
[C---:B------:R-:W-:Y:S01]  /*40c0*/  IMAD.WIDE R16, R177.reuse, 0x2, R80 ;  /* 0x00000002b1107825 */ /* 0x040fe200078e0250 */
[----:B------:R4:W5:Y:S03]  /*40d0*/  LDG.E.U16 R32, desc[UR28][R10.64] ;  /* 0x0000001c0a207981 */ /* 0x000966000c1e1500 */
[C---:B------:R-:W-:Y:S01]  /*40e0*/  IMAD.WIDE R4, R177.reuse, 0x2, R104 ;  /* 0x00000002b1047825 */ /* 0x040fe200078e0268 */
[----:B------:R0:W5:Y:S03]  /*40f0*/  LDG.E.U16 R184, desc[UR28][R16.64] ;  /* 0x0000001c10b87981 */ /* 0x000166000c1e1500 */
[C---:B------:R-:W-:Y:S01]  /*4100*/  IMAD.WIDE R12, R177.reuse, 0x2, R88 ;  /* 0x00000002b10c7825 */ /* 0x040fe200078e0258 */
[----:B------:R-:W5:Y:S03]  /*4110*/  LDG.E.U16 R26, desc[UR28][R4.64] ;  /* 0x0000001c041a7981 */ /* 0x000f66000c1e1500 */
[C---:B------:R-:W-:Y:S01]  /*4120*/  IMAD.WIDE R14, R177.reuse, 0x2, R84 ;  /* 0x00000002b10e7825 */ /* 0x040fe200078e0254 */
[----:B------:R-:W5:Y:S03]  /*4130*/  LDG.E.U16 R34, desc[UR28][R12.64] ;  /* 0x0000001c0c227981 */ /* 0x000f66000c1e1500 */
[C---:B------:R-:W-:Y:S01]  /*4140*/  IMAD.WIDE R18, R177.reuse, 0x2, R76 ;  /* 0x00000002b1127825 */ /* 0x040fe200078e024c */
[----:B------:R-:W5:Y:S03]  /*4150*/  LDG.E.U16 R182, desc[UR28][R14.64] ;  /* 0x0000001c0eb67981 */ /* 0x000f66000c1e1500 */
[C---:B0-----:R-:W-:Y:S01]  /*4160*/  IMAD.WIDE R6, R177.reuse, 0x2, R72 ;  /* 0x00000002b1067825 */ /* 0x041fe200078e0248 */
[----:B------:R0:W5:Y:S03]  /*4170*/  LDG.E.U16 R188, desc[UR28][R18.64] ;  /* 0x0000001c12bc7981 */ /* 0x000166000c1e1500 */
[C---:B-1----:R-:W-:Y:S01]  /*4180*/  IMAD.WIDE R8, R177.reuse, 0x2, R68 ;  /* 0x00000002b1087825 */ /* 0x042fe200078e0244 */
[----:B------:R1:W5:Y:S03]  /*4190*/  LDG.E.U16 R190, desc[UR28][R6.64] ;  /* 0x0000001c06be7981 */ /* 0x000366000c1e1500 */
[C---:B----4-:R-:W-:Y:S01]  /*41a0*/  IMAD.WIDE R10, R177.reuse, 0x2, R56 ;  /* 0x00000002b10a7825 */ /* 0x050fe200078e0238 */
[----:B------:R4:W5:Y:S03]  /*41b0*/  LDG.E.U16 R192, desc[UR28][R8.64] ;  /* 0x0000001c08c07981 */ /* 0x000966000c1e1500 */
[C---:B------:R-:W-:Y:S01]  /*41c0*/  IMAD.WIDE R16, R177.reuse, 0x2, R52 ;  /* 0x00000002b1107825 */ /* 0x040fe200078e0234 */
[----:B------:R0:W5:Y:S03]  /*41d0*/  LDG.E.U16 R196, desc[UR28][R10.64] ;  /* 0x0000001c0ac47981 */ /* 0x000166000c1e1500 */
[C---:B------:R-:W-:Y:S01]  /*41e0*/  IMAD.WIDE R22, R177.reuse, 0x2, R60 ;  /* 0x00000002b1167825 */ /* 0x040fe200078e023c */
[----:B------:R0:W5:Y:S03]  /*41f0*/  LDG.E.U16 R198, desc[UR28][R16.64] ;  /* 0x0000001c10c67981 */ /* 0x000166000c1e1500 */
[----:B------:R-:W-:-:S02]  /*4200*/  IMAD.WIDE R24, R177, 0x2, R44 ;  /* 0x00000002b1187825 */ /* 0x000fc400078e022c */
[----:B------:R-:W5:Y:S02]  /*4210*/  LDG.E.U16 R22, desc[UR28][R22.64] ;  /* 0x0000001c16167981 */ /* 0x000f64000c1e1500 */
[C---:B------:R-:W-:Y:S02]  /*4220*/  IMAD.WIDE R20, R177.reuse, 0x2, R64 ;  /* 0x00000002b1147825 */ /* 0x040fe400078e0240 */
[----:B------:R-:W5:Y:S02]  /*4230*/  LDG.E.U16 R24, desc[UR28][R24.64] ;  /* 0x0000001c18187981 */ /* 0x000f64000c1e1500 */
[C---:B0-----:R-:W-:Y:S02]  /*4240*/  IMAD.WIDE R18, R177.reuse, 0x2, R48 ;  /* 0x00000002b1127825 */ /* 0x041fe400078e0230 */
[----:B------:R-:W5:Y:S02]  /*4250*/  LDG.E.U16 R194, desc[UR28][R20.64] ;  /* 0x0000001c14c27981 */ /* 0x000f64000c1e1500 */
[----:B------:R-:W-:-:S02]  /*4260*/  IMAD.WIDE R4, R177, 0x2, R102 ;  /* 0x00000002b1047825 */ /* 0x000fc400078e0266 */
[----:B------:R-:W5:Y:S02]  /*4270*/  LDG.E.U16 R200, desc[UR28][R18.64] ;  /* 0x0000001c12c87981 */ /* 0x000f64000c1e1500 */
[C---:B-1----:R-:W-:Y:S02]  /*4280*/  IMAD.WIDE R6, R177.reuse, 0x2, R98 ;  /* 0x00000002b1067825 */ /* 0x042fe400078e0262 */
[----:B------:R0:W5:Y:S02]  /*4290*/  LDG.E.U16 R27, desc[UR28][R4.64] ;  /* 0x0000001c041b7981 */ /* 0x000164000c1e1500 */
[C---:B----4-:R-:W-:Y:S02]  /*42a0*/  IMAD.WIDE R8, R177.reuse, 0x2, R94 ;  /* 0x00000002b1087825 */ /* 0x050fe400078e025e */
[----:B------:R1:W4:Y:S02]  /*42b0*/  LDG.E.U16 R23, desc[UR28][R6.64] ;  /* 0x0000001c06177981 */ /* 0x000324000c1e1500 */
[----:B------:R-:W-:-:S02]  /*42c0*/  IMAD.WIDE R10, R177, 0x2, R90 ;  /* 0x00000002b10a7825 */ /* 0x000fc400078e025a */
[----:B------:R0:W4:Y:S02]  /*42d0*/  LDG.E.U16 R29, desc[UR28][R8.64] ;  /* 0x0000001c081d7981 */ /* 0x000124000c1e1500 */
[C---:B------:R-:W-:Y:S02]  /*42e0*/  IMAD.WIDE R12, R177.reuse, 0x2, R86 ;  /* 0x00000002b10c7825 */ /* 0x040fe400078e0256 */
[----:B------:R0:W4:Y:S02]  /*42f0*/  LDG.E.U16 R31, desc[UR28][R10.64] ;  /* 0x0000001c0a1f7981 */ /* 0x000124000c1e1500 */
[C---:B------:R-:W-:Y:S02]  /*4300*/  IMAD.WIDE R14, R177.reuse, 0x2, R82 ;  /* 0x00000002b10e7825 */ /* 0x040fe400078e0252 */
[----:B------:R1:W4:Y:S02]  /*4310*/  LDG.E.U16 R33, desc[UR28][R12.64] ;  /* 0x0000001c0c217981 */ /* 0x000324000c1e1500 */
[----:B------:R-:W-:-:S02]  /*4320*/  IMAD.WIDE R16, R177, 0x2, R78 ;  /* 0x00000002b1107825 */ /* 0x000fc400078e024e */
[----:B------:R1:W4:Y:S02]  /*4330*/  LDG.E.U16 R25, desc[UR28][R14.64] ;  /* 0x0000001c0e197981 */ /* 0x000324000c1e1500 */
[C---:B0-----:R-:W-:Y:S02]  /*4340*/  IMAD.WIDE R4, R177.reuse, 0x2, R74 ;  /* 0x00000002b1047825 */ /* 0x041fe400078e024a */
[----:B------:R0:W4:Y:S02]  /*4350*/  LDG.E.U16 R35, desc[UR28][R16.64] ;  /* 0x0000001c10237981 */ /* 0x000124000c1e1500 */
[C---:B-1----:R-:W-:Y:S02]  /*4360*/  IMAD.WIDE R6, R177.reuse, 0x2, R70 ;  /* 0x00000002b1067825 */ /* 0x042fe400078e0246 */
[----:B------:R-:W4:Y:S02]  /*4370*/  LDG.E.U16 R5, desc[UR28][R4.64] ;  /* 0x0000001c04057981 */ /* 0x000f24000c1e1500 */
[----:B------:R-:W-:-:S02]  /*4380*/  IMAD.WIDE R18, R177, 0x2, R66 ;  /* 0x00000002b1127825 */ /* 0x000fc400078e0242 */
[----:B------:R-:W4:Y:S02]  /*4390*/  LDG.E.U16 R7, desc[UR28][R6.64] ;  /* 0x0000001c06077981 */ /* 0x000f24000c1e1500 */
[C---:B------:R-:W-:Y:S02]  /*43a0*/  IMAD.WIDE R20, R177.reuse, 0x2, R62 ;  /* 0x00000002b1147825 */ /* 0x040fe400078e023e */
[----:B------:R-:W4:Y:S02]  /*43b0*/  LDG.E.U16 R19, desc[UR28][R18.64] ;  /* 0x0000001c12137981 */ /* 0x000f24000c1e1500 */
[C---:B------:R-:W-:Y:S02]  /*43c0*/  IMAD.WIDE R8, R177.reuse, 0x2, R58 ;  /* 0x00000002b1087825 */ /* 0x040fe400078e023a */
[----:B------:R-:W4:Y:S02]  /*43d0*/  LDG.E.U16 R21, desc[UR28][R20.64] ;  /* 0x0000001c14157981 */ /* 0x000f24000c1e1500 */
[----:B------:R-:W-:-:S02]  /*43e0*/  IMAD.WIDE R10, R177, 0x2, R54 ;  /* 0x00000002b10a7825 */ /* 0x000fc400078e0236 */
[----:B------:R-:W4:Y:S02]  /*43f0*/  LDG.E.U16 R9, desc[UR28][R8.64] ;  /* 0x0000001c08097981 */ /* 0x000f24000c1e1500 */
[C---:B------:R-:W-:Y:S02]  /*4400*/  IMAD.WIDE R12, R177.reuse, 0x2, R50 ;  /* 0x00000002b10c7825 */ /* 0x040fe400078e0232 */
[----:B------:R-:W4:Y:S02]  /*4410*/  LDG.E.U16 R11, desc[UR28][R10.64] ;  /* 0x0000001c0a0b7981 */ /* 0x000f24000c1e1500 */
[C---:B------:R-:W-:Y:S02]  /*4420*/  IMAD.WIDE R14, R177.reuse, 0x2, R46 ;  /* 0x00000002b10e7825 */ /* 0x040fe400078e022e */
[----:B------:R-:W4:Y:S02]  /*4430*/  LDG.E.U16 R13, desc[UR28][R12.64] ;  /* 0x0000001c0c0d7981 */ /* 0x000f24000c1e1500 */
[----:B0-----:R-:W-:-:S02]  /*4440*/  IMAD.WIDE R16, R177, 0x2, R42 ;  /* 0x00000002b1107825 */ /* 0x001fc400078e022a */
[----:B------:R-:W4:Y:S04]  /*4450*/  LDG.E.U16 R15, desc[UR28][R14.64] ;  /* 0x0000001c0e0f7981 */ /* 0x000f28000c1e1500 */
[----:B------:R-:W4:Y:S01]  /*4460*/  LDG.E.U16 R17, desc[UR28][R16.64] ;  /* 0x0000001c10117981 */ /* 0x000f22000c1e1500 */
[----:B------:R-:W-:Y:S02]  /*4470*/  UMOV UR4, 0x1 ;  /* 0x0000000100047882 */ /* 0x000fe40000000000 */
[----:B------:R-:W-:-:S04]  /*4480*/  @!UP1 UIADD3 UR4, UPT, UPT, -UR4, 0x100000, URZ ;  /* 0x0010000004049890 */ /* 0x000fc8000fffe1ff */
[----:B------:R-:W-:Y:S02]  /*4490*/  @!UP1 USHF.L.U32 UR5, UR4, 0xb, URZ ;  /* 0x0000000b04059899 */ /* 0x000fe400080006ff */
[----:B------:R-:W-:Y:S01]  /*44a0*/  @!UP1 USHF.L.U32 UR4, UR4, 0x1, URZ ;  /* 0x0000000104049899 */ /* 0x000fe200080006ff */
[----:B------:R-:W-:Y:S01]  /*44b0*/  VOTEU.ALL UP3, P1 ;  /* 0x0000000000ff7886 */ /* 0x000fe20000860000 */
[----:B--2---:R0:W-:Y:S04]  /*44c0*/  STS.U16 [R39+UR17+0x4400], R28 ;  /* 0x0044001c27007988 */ /* 0x0041e80008000411 */
[----:B---3--:R0:W-:Y:S04]  /*44d0*/  STS.U16 [R39+UR17+0x4800], R30 ;  /* 0x0048001e27007988 */ /* 0x0081e80008000411 */
[----:B-----5:R0:W-:Y:S04]  /*44e0*/  STS.U16 [R39+UR17+0x4c00], R32 ;  /* 0x004c002027007988 */ /* 0x0201e80008000411 */
        /* <DEDUP_REMOVED lines=29> */
[----:B------:R1:W-:Y:S06]  /*46c0*/  MEMBAR.ALL.CTA ;  /* 0x0000000000007992 */ /* 0x0003ec0000008000 */
[----:B-1----:R-:W-:Y:S04]  /*46d0*/  FENCE.VIEW.ASYNC.S ;  /* 0x00000000000073c6 */ /* 0x002fe80000000000 */
[----:B------:R-:W1:Y:S02]  /*46e0*/  FENCE.VIEW.ASYNC.S ;  /* 0x00000000000073c6 */ /* 0x000e640000000000 */
[----:B-1----:R0:W1:Y:S02]  /*46f0*/  @!UP3 SYNCS.EXCH.64 URZ, [UR17+0xe010], UR4 ;  /* 0x00e0100411ffb5b2 */ /* 0x0020640008000100 */
[----:B-1----:R-:W-:Y:S06]  /*4700*/  BAR.SYNC.DEFER_BLOCKING 0x0 ;  /* 0x0000000000007b1d */ /* 0x002fec0000010000 */
[----:B0-----:R-:W-:Y:S05]  /*4710*/  BRA.U UP2, `(.L_x_13) ;  /* 0x0000000102507547 */ /* 0x001fea000b800000 */
[----:B------:R-:W-:Y:S01]  /*4720*/  UIADD3 UR4, UPT, UPT, UR17, 0xe010, URZ ;  /* 0x0000e01011047890 */ /* 0x000fe2000fffe0ff */
[----:B------:R-:W-:Y:S01]  /*4730*/  UMOV UR67, 0x40004040 ;  /* 0x4000404000437882 */ /* 0x000fe20000000000 */
[----:B------:R-:W-:Y:S01]  /*4740*/  UMOV UR12, UR26 ;  /* 0x0000001a000c7c82 */ /* 0x000fe20008000000 */
[----:B------:R-:W-:Y:S01]  /*4750*/  UMOV UR13, 0x40004040 ;  /* 0x40004040000d7882 */ /* 0x000fe20000000000 */
[----:B------:R-:W-:Y:S01]  /*4760*/  UMOV UR52, 0x0 ;  /* 0x0000000000347882 */ /* 0x000fe20000000000 */
[----:B------:R-:W-:Y:S01]  /*4770*/  UMOV UR53, 0x4208010 ;  /* 0x0420801000357882 */ /* 0x000fe20000000000 */
[----:B------:R-:W-:Y:S01]  /*4780*/  UMOV UR54, 0x0 ;  /* 0x0000000000367882 */ /* 0x000fe20000000000 */
[----:B------:R-:W-:Y:S01]  /*4790*/  UMOV UR55, 0x4208010 ;  /* 0x0420801000377882 */ /* 0x000fe20000000000 */
[----:B------:R-:W-:Y:S01]  /*47a0*/  UMOV UR56, 0x0 ;  /* 0x0000000000387882 */ /* 0x000fe20000000000 */
[----:B------:R-:W-:Y:S01]  /*47b0*/  UMOV UR57, 0x4208010 ;  /* 0x0420801000397882 */ /* 0x000fe20000000000 */
[----:B------:R0:W-:Y:S01]  /*47c0*/  UTCHMMA gdesc[UR66], gdesc[UR12], tmem[UR21], tmem[UR52], idesc[UR53], !UPT ;  /* 0x00ff340c420075ea */ /* 0x0001e2000f800015 */
[----:B------:R-:W-:Y:S01]  /*47d0*/  UMOV UR5, URZ ;  /* 0x000000ff00057c82 */ /* 0x000fe20008000000 */
        /* <DEDUP_REMOVED lines=8> */
.L_x_13:
[----:B------:R-:W1:Y:S02]  /*4860*/  SYNCS.PHASECHK.TRANS64.TRYWAIT P2, [UR17+0xe010], RZ ;  /* 0x00e010ffff0075a7 */ /* 0x000e640008041111 */
[----:B-1----:R-:W-:Y:S05]  /*4870*/  @!P2 BRA `(.L_x_14) ;  /* 0x0000002800c0a947 */ /* 0x002fea0003800000 */
.L_x_23:
[----:B------:R-:W-:Y:S01]  /*4880*/  BAR.SYNC.DEFER_BLOCKING 0x0 ;  /* 0x0000000000007b1d */ /* 0x000fe20000010000 */
[----:B------:R-:W-:Y:S01]  /*4890*/  LEA R187, R0, UR17, 0x2 ;  /* 0x0000001100bb7c11 */ /* 0x000fe2000f8e10ff */
[----:B------:R-:W-:Y:S01]  /*48a0*/  IMAD.WIDE R202, R179, 0x2, R162 ;  /* 0x00000002b3ca7825 */ /* 0x000fe200078e02a2 */
[----:B------:R-:W-:-:S03]  /*48b0*/  SHF.L.U32 R186, R186, 0x1f, RZ ;  /* 0x0000001fbaba7819 */ /* 0x000fc600000006ff */
[----:B------:R-:W-:Y:S01]  /*48c0*/  LDTM.16dp32bit_t0_t15.x32 R4, tmem[UR22] ;  /* 0x00000016000479ee */ /* 0x000fe20008a80000 */
[----:B------:R-:W1:Y:S01]  /*48d0*/  LDTM.16dp32bit_t16_t31.x32 R4, tmem[UR22+0x20] ;  /* 0x00002016000479ee */ /* 0x000e620008aa0000 */
[----:B------:R-:W2:Y:S01]  /*48e0*/  @!P1 SYNCS.CCTL.IV [UR17+0xe010] ;  /* 0x00e01000ff0099b1 */ /* 0x000ea20008000011 */
[----:B------:R-:W-:Y:S01]  /*48f0*/  NOP ;  /* 0x0000000000007918 */ /* 0x000fe20000000000 */
[----:B-1----:R-:W-:Y:S01]  /*4900*/  FMUL R173, R4, UR68 ;  /* 0x0000004404ad7c20 */ /* 0x002fe20008400000 */
[----:B------:R-:W-:Y:S01]  /*4910*/  FMUL R182, R5, UR68 ;  /* 0x0000004405b67c20 */ /* 0x000fe20008400000 */
[----:B------:R-:W-:Y:S01]  /*4920*/  FMUL R181, R6, UR68 ;  /* 0x0000004406b57c20 */ /* 0x000fe20008400000 */
[----:B------:R-:W-:Y:S01]  /*4930*/  FMUL R183, R7, UR68 ;  /* 0x0000004407b77c20 */ /* 0x000fe20008400000 */
[----:B------:R-:W-:-:S03]  /*4940*/  FMUL R184, R8, UR68 ;  /* 0x0000004408b87c20 */ /* 0x000fc60008400000 */
        /* <DEDUP_REMOVED lines=40> */
[----:B------:R-:W-:-:S03]  /*4bd0*/  FMUL R181, R35, UR68 ;  /* 0x0000004423b57c20 */ /* 0x000fc60008400000 */
[----:B------:R-:W-:-:S04]  /*4be0*/  FMNMX3 R182, R183, R173, R182, !PT ;  /* 0x000000adb7b67276 */ /* 0x000fc800078000b6 */
[----:B------:R-:W-:-:S05]  /*4bf0*/  FMNMX R181, R181, R182, !PT ;  /* 0x000000b6b5b57209 */ /* 0x000fca0007800000 */
[----:B------:R-:W1:Y:S02]  /*4c00*/  SHFL.BFLY PT, R182, R181, 0x10, 0x1f ;  /* 0x0e001f00b5b67f89 */ /* 0x000e6400000e0000 */
[----:B-1----:R-:W-:-:S05]  /*4c10*/  FMNMX R182, R181, R182, !PT ;  /* 0x000000b6b5b67209 */ /* 0x002fca0007800000 */
[----:B--2---:R-:W-:Y:S01]  /*4c20*/  @!P4 STS [R37+0x4000], R182 ;  /* 0x004000b62500c388 */ /* 0x004fe20000000800 */
[----:B------:R-:W-:Y:S06]  /*4c30*/  BAR.SYNC.DEFER_BLOCKING 0x0 ;  /* 0x0000000000007b1d */ /* 0x000fec0000010000 */
[----:B------:R-:W1:Y:S04]  /*4c40*/  @!P5 LDS R176, [R187+0x4000] ;  /* 0x00400000bbb0d984 */ /* 0x000e680000000800 */
[----:B-1----:R-:W1:Y:S02]  /*4c50*/  SHFL.BFLY PT, R173, R176, 0x1, 0x1f ;  /* 0x0c201f00b0ad7f89 */ /* 0x002e6400000e0000 */
[----:B-1----:R-:W-:-:S05]  /*4c60*/  FMNMX R184, R176, R173, !PT ;  /* 0x000000adb0b87209 */ /* 0x002fca0007800000 */
[----:B------:R-:W-:Y:S01]  /*4c70*/  @P0 STS [R187+0x4000], R184 ;  /* 0x004000b8bb000388 */ /* 0x000fe20000000800 */
[----:B------:R-:W-:Y:S06]  /*4c80*/  BAR.SYNC.DEFER_BLOCKING 0x0 ;  /* 0x0000000000007b1d */ /* 0x000fec0000010000 */
[----:B------:R-:W1:Y:S02]  /*4c90*/  LDS R173, [R36+0x4000] ;  /* 0x0040000024ad7984 */ /* 0x000e640000000800 */
[----:B-1----:R-:W-:-:S05]  /*4ca0*/  FMNMX R173, R173, R180, !PT ;  /* 0x000000b4adad7209 */ /* 0x002fca0007800000 */
[--C-:B------:R-:W-:Y:S01]  /*4cb0*/  FFMA R4, R4, UR68, -R173.reuse ;  /* 0x0000004404047c23 */ /* 0x100fe200080008ad */
[--C-:B------:R-:W-:Y:S01]  /*4cc0*/  FFMA R5, R5, UR68, -R173.reuse ;  /* 0x0000004405057c23 */ /* 0x100fe200080008ad */
[--C-:B------:R-:W-:Y:S01]  /*4cd0*/  FFMA R6, R6, UR68, -R173.reuse ;  /* 0x0000004406067c23 */ /* 0x100fe200080008ad */
[--C-:B------:R-:W-:Y:S01]  /*4ce0*/  FFMA R7, R7, UR68, -R173.reuse ;  /* 0x0000004407077c23 */ /* 0x100fe200080008ad */
[----:B------:R-:W-:Y:S01]  /*4cf0*/  FMUL R4, R4, 1.4426950216293334961 ;  /* 0x3fb8aa3b04047820 */ /* 0x000fe20000400000 */
[----:B------:R-:W-:Y:S01]  /*4d00*/  FMUL R181, R5, 1.4426950216293334961 ;  /* 0x3fb8aa3b05b57820 */ /* 0x000fe20000400000 */
[----:B------:R-:W-:Y:S01]  /*4d10*/  FMUL R5, R6, 1.4426950216293334961 ;  /* 0x3fb8aa3b06057820 */ /* 0x000fe20000400000 */
[--C-:B------:R-:W-:Y:S01]  /*4d20*/  FFMA R6, R8, UR68, -R173.reuse ;  /* 0x0000004408067c23 */ /* 0x100fe200080008ad */
[----:B------:R-:W-:Y:S01]  /*4d30*/  FMUL R182, R7, 1.4426950216293334961 ;  /* 0x3fb8aa3b07b67820 */ /* 0x000fe20000400000 */
[--C-:B------:R-:W-:Y:S01]  /*4d40*/  FFMA R9, R9, UR68, -R173.reuse ;  /* 0x0000004409097c23 */ /* 0x100fe200080008ad */
[----:B------:R-:W-:Y:S01]  /*4d50*/  MUFU.EX2 R4, R4 ;  /* 0x0000000400047308 */ /* 0x000fe20000000800 */
[----:B------:R-:W-:Y:S01]  /*4d60*/  FMUL R6, R6, 1.4426950216293334961 ;  /* 0x3fb8aa3b06067820 */ /* 0x000fe20000400000 */
[--C-:B------:R-:W-:Y:S01]  /*4d70*/  FFMA R10, R10, UR68, -R173.reuse ;  /* 0x000000440a0a7c23 */ /* 0x100fe200080008ad */
[----:B------:R-:W-:Y:S01]  /*4d80*/  FMUL R9, R9, 1.4426950216293334961 ;  /* 0x3fb8aa3b09097820 */ /* 0x000fe20000400000 */
[--C-:B------:R-:W-:Y:S01]  /*4d90*/  FFMA R15, R15, UR68, -R173.reuse ;  /* 0x000000440f0f7c23 */ /* 0x100fe200080008ad */
[--C-:B------:R-:W-:Y:S01]  /*4da0*/  FFMA R18, R18, UR68, -R173.reuse ;  /* 0x0000004412127c23 */ /* 0x100fe200080008ad */
[--C-:B------:R-:W-:Y:S01]  /*4db0*/  FFMA R11, R11, UR68, -R173.reuse ;  /* 0x000000440b0b7c23 */ /* 0x100fe200080008ad */
[--C-:B------:R-:W-:Y:S01]  /*4dc0*/  FFMA R19, R19, UR68, -R173.reuse ;  /* 0x0000004413137c23 */ /* 0x100fe200080008ad */
[----:B------:R-:W1:Y:S01]  /*4dd0*/  MUFU.EX2 R181, R181 ;  /* 0x000000b500b57308 */ /* 0x000e620000000800 */
[--C-:B------:R-:W-:Y:S01]  /*4de0*/  FFMA R20, R20, UR68, -R173.reuse ;  /* 0x0000004414147c23 */ /* 0x100fe200080008ad */
[--C-:B------:R-:W-:Y:S01]  /*4df0*/  FFMA R14, R14, UR68, -R173.reuse ;  /* 0x000000440e0e7c23 */ /* 0x100fe200080008ad */
[----:B------:R-:W-:Y:S01]  /*4e00*/  FMUL R7, R10, 1.4426950216293334961 ;  /* 0x3fb8aa3b0a077820 */ /* 0x000fe20000400000 */
[----:B------:R-:W-:Y:S01]  /*4e10*/  FMUL R183, R11, 1.4426950216293334961 ;  /* 0x3fb8aa3b0bb77820 */ /* 0x000fe20000400000 */
[----:B------:R-:W-:Y:S01]  /*4e20*/  FMUL R19, R19, 1.4426950216293334961 ;  /* 0x3fb8aa3b13137820 */ /* 0x000fe20000400000 */
[----:B------:R-:W-:Y:S01]  /*4e30*/  FMUL R11, R14, 1.4426950216293334961 ;  /* 0x3fb8aa3b0e0b7820 */ /* 0x000fe20000400000 */
[--C-:B------:R-:W-:Y:S01]  /*4e40*/  FFMA R10, R12, UR68, -R173.reuse ;  /* 0x000000440c0a7c23 */ /* 0x100fe200080008ad */
[----:B------:R-:W2:Y:S01]  /*4e50*/  MUFU.EX2 R5, R5 ;  /* 0x0000000500057308 */ /* 0x000ea20000000800 */
[--C-:B------:R-:W-:Y:S01]  /*4e60*/  FFMA R14, R16, UR68, -R173.reuse ;  /* 0x00000044100e7c23 */ /* 0x100fe200080008ad */
[--C-:B------:R-:W-:Y:S01]  /*4e70*/  FFMA R13, R13, UR68, -R173.reuse ;  /* 0x000000440d0d7c23 */ /* 0x100fe200080008ad */
[----:B------:R-:W-:Y:S01]  /*4e80*/  FMUL R10, R10, 1.4426950216293334961 ;  /* 0x3fb8aa3b0a0a7820 */ /* 0x000fe20000400000 */
[--C-:B------:R-:W-:Y:S01]  /*4e90*/  FFMA R17, R17, UR68, -R173.reuse ;  /* 0x0000004411117c23 */ /* 0x100fe200080008ad */
[----:B------:R-:W-:Y:S01]  /*4ea0*/  FMUL R14, R14, 1.4426950216293334961 ;  /* 0x3fb8aa3b0e0e7820 */ /* 0x000fe20000400000 */
[----:B------:R-:W-:Y:S01]  /*4eb0*/  FMUL R13, R13, 1.4426950216293334961 ;  /* 0x3fb8aa3b0d0d7820 */ /* 0x000fe20000400000 */
[--C-:B------:R-:W-:Y:S01]  /*4ec0*/  FFMA R21, R21, UR68, -R173.reuse ;  /* 0x0000004415157c23 */ /* 0x100fe200080008ad */
[----:B------:R3:W4:Y:S01]  /*4ed0*/  MUFU.EX2 R8, R182 ;  /* 0x000000b600087308 */ /* 0x0007220000000800 */
[----:B------:R-:W-:Y:S01]  /*4ee0*/  FMUL R17, R17, 1.4426950216293334961 ;  /* 0x3fb8aa3b11117820 */ /* 0x000fe20000400000 */
[--C-:B------:R-:W-:Y:S01]  /*4ef0*/  FFMA R22, R22, UR68, -R173.reuse ;  /* 0x0000004416167c23 */ /* 0x100fe200080008ad */
[----:B------:R-:W-:Y:S01]  /*4f00*/  FMUL R21, R21, 1.4426950216293334961 ;  /* 0x3fb8aa3b15157820 */ /* 0x000fe20000400000 */
[--C-:B------:R-:W-:Y:S01]  /*4f10*/  FFMA R23, R23, UR68, -R173.reuse ;  /* 0x0000004417177c23 */ /* 0x100fe200080008ad */
[--C-:B------:R-:W-:Y:S01]  /*4f20*/  FFMA R24, R24, UR68, -R173.reuse ;  /* 0x0000004418187c23 */ /* 0x100fe200080008ad */
[----:B------:R-:W-:Y:S01]  /*4f30*/  FMUL R22, R22, 1.4426950216293334961 ;  /* 0x3fb8aa3b16167820 */ /* 0x000fe20000400000 */
[----:B------:R-:W-:Y:S01]  /*4f40*/  FFMA R25, R25, UR68, -R173 ;  /* 0x0000004419197c23 */ /* 0x000fe200080008ad */
[----:B------:R-:W5:Y:S01]  /*4f50*/  MUFU.EX2 R6, R6 ;  /* 0x0000000600067308 */ /* 0x000f620000000800 */
[----:B---3--:R-:W-:Y:S01]  /*4f60*/  FMUL R182, R15, 1.4426950216293334961 ;  /* 0x3fb8aa3b0fb67820 */ /* 0x008fe20000400000 */
[----:B------:R-:W-:Y:S01]  /*4f70*/  FMUL R15, R18, 1.4426950216293334961 ;  /* 0x3fb8aa3b120f7820 */ /* 0x000fe20000400000 */
[----:B------:R-:W-:Y:S01]  /*4f80*/  FMUL R18, R20, 1.4426950216293334961 ;  /* 0x3fb8aa3b14127820 */ /* 0x000fe20000400000 */
[----:B-1----:R-:W-:Y:S01]  /*4f90*/  FADD R20, R4, R181 ;  /* 0x000000b504147221 */ /* 0x002fe20000000000 */
[----:B------:R-:W-:Y:S01]  /*4fa0*/  FMUL R185, R23, 1.4426950216293334961 ;  /* 0x3fb8aa3b17b97820 */ /* 0x000fe20000400000 */
[----:B------:R-:W-:Y:S01]  /*4fb0*/  FMUL R23, R24, 1.4426950216293334961 ;  /* 0x3fb8aa3b18177820 */ /* 0x000fe20000400000 */
[----:B------:R-:W-:Y:S01]  /*4fc0*/  FMUL R25, R25, 1.4426950216293334961 ;  /* 0x3fb8aa3b19197820 */ /* 0x000fe20000400000 */
[----:B------:R-:W1:Y:S01]  /*4fd0*/  MUFU.EX2 R9, R9 ;  /* 0x0000000900097308 */ /* 0x000e620000000800 */
[--C-:B------:R-:W-:Y:S01]  /*4fe0*/  FFMA R26, R26, UR68, -R173.reuse ;  /* 0x000000441a1a7c23 */ /* 0x100fe200080008ad */
[--C-:B------:R-:W-:Y:S01]  /*4ff0*/  FFMA R27, R27, UR68, -R173.reuse ;  /* 0x000000441b1b7c23 */ /* 0x100fe200080008ad */
[--C-:B------:R-:W-:Y:S01]  /*5000*/  FFMA R28, R28, UR68, -R173.reuse ;  /* 0x000000441c1c7c23 */ /* 0x100fe200080008ad */
[--C-:B------:R-:W-:Y:S01]  /*5010*/  FFMA R29, R29, UR68, -R173.reuse ;  /* 0x000000441d1d7c23 */ /* 0x100fe200080008ad */
[----:B------:R-:W-:Y:S01]  /*5020*/  FMUL R26, R26, 1.4426950216293334961 ;  /* 0x3fb8aa3b1a1a7820 */ /* 0x000fe20000400000 */
[----:B------:R-:W-:Y:S01]  /*5030*/  FMUL R27, R27, 1.4426950216293334961 ;  /* 0x3fb8aa3b1b1b7820 */ /* 0x000fe20000400000 */
[----:B------:R-:W-:Y:S01]  /*5040*/  FMUL R28, R28, 1.4426950216293334961 ;  /* 0x3fb8aa3b1c1c7820 */ /* 0x000fe20000400000 */
[----:B------:R-:W-:Y:S01]  /*5050*/  MUFU.EX2 R16, R182 ;  /* 0x000000b600107308 */ /* 0x000fe20000000800 */
[----:B------:R-:W-:Y:S01]  /*5060*/  FMUL R29, R29, 1.4426950216293334961 ;  /* 0x3fb8aa3b1d1d7820 */ /* 0x000fe20000400000 */
[--C-:B------:R-:W-:Y:S01]  /*5070*/  FFMA R30, R30, UR68, -R173.reuse ;  /* 0x000000441e1e7c23 */ /* 0x100fe200080008ad */
[--C-:B------:R-:W-:Y:S01]  /*5080*/  FFMA R31, R31, UR68, -R173.reuse ;  /* 0x000000441f1f7c23 */ /* 0x100fe200080008ad */
[--C-:B------:R-:W-:Y:S01]  /*5090*/  FFMA R32, R32, UR68, -R173.reuse ;  /* 0x0000004420207c23 */ /* 0x100fe200080008ad */
[--C-:B------:R-:W-:Y:S01]  /*50a0*/  FFMA R33, R33, UR68, -R173.reuse ;  /* 0x0000004421217c23 */ /* 0x100fe200080008ad */
[----:B------:R-:W-:Y:S01]  /*50b0*/  FMUL R30, R30, 1.4426950216293334961 ;  /* 0x3fb8aa3b1e1e7820 */ /* 0x000fe20000400000 */
[----:B------:R-:W-:Y:S01]  /*50c0*/  FMUL R31, R31, 1.4426950216293334961 ;  /* 0x3fb8aa3b1f1f7820 */ /* 0x000fe20000400000 */
[----:B------:R-:W3:Y:S01]  /*50d0*/  MUFU.EX2 R7, R7 ;  /* 0x0000000700077308 */ /* 0x000ee20000000800 */
[----:B------:R-:W-:Y:S01]  /*50e0*/  FMUL R32, R32, 1.4426950216293334961 ;  /* 0x3fb8aa3b20207820 */ /* 0x000fe20000400000 */
[--C-:B------:R-:W-:Y:S01]  /*50f0*/  FFMA R34, R34, UR68, -R173.reuse ;  /* 0x0000004422227c23 */ /* 0x100fe200080008ad */
[----:B------:R-:W-:Y:S01]  /*5100*/  FMUL R33, R33, 1.4426950216293334961 ;  /* 0x3fb8aa3b21217820 */ /* 0x000fe20000400000 */
[----:B------:R-:W-:-:S04]  /*5110*/  FFMA R35, R35, UR68, -R173 ;  /* 0x0000004423237c23 */ /* 0x000fc800080008ad */
[----:B------:R2:W-:Y:S08]  /*5120*/  MUFU.EX2 R182, R19 ;  /* 0x0000001300b67308 */ /* 0x0005f00000000800 */
[----:B------:R-:W0:Y:S01]  /*5130*/  MUFU.EX2 R12, R183 ;  /* 0x000000b7000c7308 */ /* 0x000e220000000800 */
[----:B--2---:R-:W-:-:S04]  /*5140*/  FADD R19, R5, R20 ;  /* 0x0000001405137221 */ /* 0x004fc80000000000 */
[----:B----4-:R-:W-:-:S03]  /*5150*/  FADD R19, R8, R19 ;  /* 0x0000001308137221 */ /* 0x010fc60000000000 */
[----:B------:R-:W2:Y:S01]  /*5160*/  MUFU.EX2 R10, R10 ;  /* 0x0000000a000a7308 */ /* 0x000ea20000000800 */
[----:B-----5:R-:W-:-:S04]  /*5170*/  FADD R20, R6, R19 ;  /* 0x0000001306147221 */ /* 0x020fc80000000000 */
[----:B-1----:R-:W-:-:S03]  /*5180*/  FADD R20, R9, R20 ;  /* 0x0000001409147221 */ /* 0x002fc60000000000 */
[----:B------:R-:W1:Y:S01]  /*5190*/  MUFU.EX2 R13, R13 ;  /* 0x0000000d000d7308 */ /* 0x000e620000000800 */
[----:B---3--:R-:W-:-:S04]  /*51a0*/  FADD R19, R7, R20 ;  /* 0x0000001407137221 */ /* 0x008fc80000000000 */
[----:B0-----:R-:W-:-:S03]  /*51b0*/  FADD R19, R12, R19 ;  /* 0x000000130c137221 */ /* 0x001fc60000000000 */
[----:B------:R-:W0:Y:S01]  /*51c0*/  MUFU.EX2 R11, R11 ;  /* 0x0000000b000b7308 */ /* 0x000e220000000800 */
[----:B--2---:R-:W-:-:S07]  /*51d0*/  FADD R20, R10, R19 ;  /* 0x000000130a147221 */ /* 0x004fce0000000000 */
[----:B------:R-:W2:Y:S01]  /*51e0*/  MUFU.EX2 R14, R14 ;  /* 0x0000000e000e7308 */ /* 0x000ea20000000800 */
[----:B-1----:R-:W-:-:S07]  /*51f0*/  FADD R20, R13, R20 ;  /* 0x000000140d147221 */ /* 0x002fce0000000000 */
[----:B------:R-:W1:Y:S01]  /*5200*/  MUFU.EX2 R17, R17 ;  /* 0x0000001100117308 */ /* 0x000e620000000800 */
[----:B0-----:R-:W-:-:S04]  /*5210*/  FADD R19, R11, R20 ;  /* 0x000000140b137221 */ /* 0x001fc80000000000 */
[----:B------:R-:W-:-:S03]  /*5220*/  FADD R19, R16, R19 ;  /* 0x0000001310137221 */ /* 0x000fc60000000000 */
        /* <DEDUP_REMOVED lines=12> */
[----:B0-----:R-:W-:-:S07]  /*52f0*/  FADD R20, R22, R19 ;  /* 0x0000001316147221 */ /* 0x001fce0000000000 */
[----:B------:R-:W0:Y:S01]  /*5300*/  MUFU.EX2 R194, R25 ;  /* 0x0000001900c27308 */ /* 0x000e220000000800 */
[----:B--2---:R-:W-:-:S07]  /*5310*/  FADD R20, R185, R20 ;  /* 0x00000014b9147221 */ /* 0x004fce0000000000 */
[----:B------:R-:W2:Y:S01]  /*5320*/  MUFU.EX2 R184, R26 ;  /* 0x0000001a00b87308 */ /* 0x000ea20000000800 */
[----:B-1----:R-:W-:-:S07]  /*5330*/  FADD R19, R23, R20 ;  /* 0x0000001417137221 */ /* 0x002fce0000000000 */
[----:B------:R-:W1:Y:S01]  /*5340*/  MUFU.EX2 R197, R27 ;  /* 0x0000001b00c57308 */ /* 0x000e620000000800 */
[----:B0-----:R-:W-:-:S07]  /*5350*/  FADD R19, R194, R19 ;  /* 0x00000013c2137221 */ /* 0x001fce0000000000 */
[----:B------:R-:W0:Y:S01]  /*5360*/  MUFU.EX2 R195, R28 ;  /* 0x0000001c00c37308 */ /* 0x000e220000000800 */
[----:B--2---:R-:W-:Y:S01]  /*5370*/  FADD R20, R184, R19 ;  /* 0x00000013b8147221 */ /* 0x004fe20000000000 */
[----:B------:R-:W-:-:S06]  /*5380*/  FMUL R19, R34, 1.4426950216293334961 ;  /* 0x3fb8aa3b22137820 */ /* 0x000fcc0000400000 */
[----:B------:R-:W2:Y:S01]  /*5390*/  MUFU.EX2 R198, R29 ;  /* 0x0000001d00c67308 */ /* 0x000ea20000000800 */
[----:B-1----:R-:W-:-:S07]  /*53a0*/  FADD R20, R197, R20 ;  /* 0x00000014c5147221 */ /* 0x002fce0000000000 */
[----:B------:R-:W1:Y:S01]  /*53b0*/  MUFU.EX2 R196, R30 ;  /* 0x0000001e00c47308 */ /* 0x000e620000000800 */
[----:B0-----:R-:W-:Y:S01]  /*53c0*/  FADD R21, R195, R20 ;  /* 0x00000014c3157221 */ /* 0x001fe20000000000 */
[----:B------:R-:W-:-:S06]  /*53d0*/  FMUL R20, R35, 1.4426950216293334961 ;  /* 0x3fb8aa3b23147820 */ /* 0x000fcc0000400000 */
        /* <DEDUP_REMOVED lines=9> */
[----:B-1----:R-:W-:-:S04]  /*5470*/  FADD R24, R216, R21 ;  /* 0x00000015d8187221 */ /* 0x002fc80000000000 */
[----:B0-----:R-:W-:-:S04]  /*5480*/  FADD R21, R19, R24 ;  /* 0x0000001813157221 */ /* 0x001fc80000000000 */
[----:B--2---:R-:W-:-:S05]  /*5490*/  FADD R21, R20, R21 ;  /* 0x0000001514157221 */ /* 0x004fca0000000000 */
[----:B------:R-:W0:Y:S02]  /*54a0*/  SHFL.BFLY PT, R24, R21, 0x10, 0x1f ;  /* 0x0e001f0015187f89 */ /* 0x000e2400000e0000 */
[----:B0-----:R-:W-:Y:S01]  /*54b0*/  FADD R28, R21, R24 ;  /* 0x00000018151c7221 */ /* 0x001fe20000000000 */
[----:B------:R-:W-:Y:S06]  /*54c0*/  BAR.SYNC.DEFER_BLOCKING 0x0 ;  /* 0x0000000000007b1d */ /* 0x000fec0000010000 */
[----:B------:R-:W-:Y:S02]  /*54d0*/  @!P4 STS [R37+0x4000], R28 ;  /* 0x0040001c2500c388 */ /* 0x000fe40000000800 */
[----:B------:R-:W-:Y:S06]  /*54e0*/  BAR.SYNC.DEFER_BLOCKING 0x0 ;  /* 0x0000000000007b1d */ /* 0x000fec0000010000 */
[----:B------:R-:W0:Y:S04]  /*54f0*/  @!P5 LDS R178, [R187+0x4000] ;  /* 0x00400000bbb2d984 */ /* 0x000e280000000800 */
[----:B0-----:R-:W0:Y:S02]  /*5500*/  SHFL.BFLY PT, R25, R178, 0x1, 0x1f ;  /* 0x0c201f00b2197f89 */ /* 0x001e2400000e0000 */
[----:B0-----:R-:W-:Y:S01]  /*5510*/  FADD R26, R178, R25 ;  /* 0x00000019b21a7221 */ /* 0x001fe20000000000 */
[----:B------:R-:W-:-:S04]  /*5520*/  IMAD.WIDE R24, R179, 0x2, R170 ;  /* 0x00000002b3187825 */ /* 0x000fc800078e02aa */
[----:B------:R0:W-:Y:S01]  /*5530*/  @P0 STS [R187+0x4000], R26 ;  /* 0x0040001abb000388 */ /* 0x0001e20000000800 */
[----:B------:R-:W-:Y:S06]  /*5540*/  BAR.SYNC.DEFER_BLOCKING 0x0 ;  /* 0x0000000000007b1d */ /* 0x000fec0000010000 */
[----:B------:R0:W1:Y:S01]  /*5550*/  LDS R21, [R36+0x4000] ;  /* 0x0040000024157984 */ /* 0x0000620000000800 */
[----:B------:R-:W2:Y:S02]  /*5560*/  SYNCS.PHASECHK.TRANS64.TRYWAIT P2, [UR20], R186 ;  /* 0x000000baff0075a7 */ /* 0x000ea40008041114 */
[----:B012---:R-:W-:Y:S05]  /*5570*/  @!P2 BRA `(.L_x_15) ;  /* 0x0000001c008ca947 */ /* 0x007fea0003800000 */
.L_x_24:
[C---:B------:R-:W-:Y:S01]  /*5580*/  IMAD.WIDE R204, R179.reuse, 0x2, R152 ;  /* 0x00000002b3cc7825 */ /* 0x040fe200078e0298 */
[----:B------:R0:W2:Y:S03]  /*5590*/  LDG.E.U16 R200, desc[UR28][R24.64] ;  /* 0x0000001c18c87981 */ /* 0x0000a6000c1e1500 */
[C---:B------:R-:W-:Y:S01]  /*55a0*/  IMAD.WIDE R206, R179.reuse, 0x2, R108 ;  /* 0x00000002b3ce7825 */ /* 0x040fe200078e026c */
[----:B------:R-:W3:Y:S03]  /*55b0*/  LDG.E.U16 R202, desc[UR28][R202.64] ;  /* 0x0000001ccaca7981 */ /* 0x000ee6000c1e1500 */
[C---:B------:R-:W-:Y:S01]  /*55c0*/  IMAD.WIDE R208, R179.reuse, 0x2, R116 ;  /* 0x00000002b3d07825 */ /* 0x040fe200078e0274 */
[----:B------:R-:W4:Y:S03]  /*55d0*/  LDG.E.U16 R204, desc[UR28][R204.64] ;  /* 0x0000001ccccc7981 */ /* 0x000f26000c1e1500 */
[C---:B------:R-:W-:Y:S01]  /*55e0*/  IMAD.WIDE R34, R179.reuse, 0x2, R168 ;  /* 0x00000002b3227825 */ /* 0x040fe200078e02a8 */
[----:B------:R-:W5:Y:S03]  /*55f0*/  LDG.E.U16 R206, desc[UR28][R206.64] ;  /* 0x0000001ccece7981 */ /* 0x000f66000c1e1500 */
[C---:B------:R-:W-:Y:S01]  /*5600*/  IMAD.WIDE R186, R179.reuse, 0x2, R160 ;  /* 0x00000002b3ba7825 */ /* 0x040fe200078e02a0 */
[----:B------:R-:W5:Y:S03]  /*5610*/  LDG.E.U16 R208, desc[UR28][R208.64] ;  /* 0x0000001cd0d07981 */ /* 0x000f66000c1e1500 */
[C---:B------:R-:W-:Y:S01]  /*5620*/  IMAD.WIDE R188, R179.reuse, 0x2, R150 ;  /* 0x00000002b3bc7825 */ /* 0x040fe200078e0296 */
[----:B------:R1:W5:Y:S03]  /*5630*/  LDG.E.U16 R203, desc[UR28][R34.64] ;  /* 0x0000001c22cb7981 */ /* 0x000366000c1e1500 */
[C---:B------:R-:W-:Y:S01]  /*5640*/  IMAD.WIDE R190, R179.reuse, 0x2, R110 ;  /* 0x00000002b3be7825 */ /* 0x040fe200078e026e */
[----:B------:R0:W5:Y:S03]  /*5650*/  LDG.E.U16 R205, desc[UR28][R186.64] ;  /* 0x0000001cbacd7981 */ /* 0x000166000c1e1500 */
[C---:B------:R-:W-:Y:S01]  /*5660*/  IMAD.WIDE R210, R179.reuse, 0x2, R124 ;  /* 0x00000002b3d27825 */ /* 0x040fe200078e027c */
[----:B------:R0:W5:Y:S03]  /*5670*/  LDG.E.U16 R207, desc[UR28][R188.64] ;  /* 0x0000001cbccf7981 */ /* 0x000166000c1e1500 */
[C---:B------:R-:W-:Y:S01]  /*5680*/  IMAD.WIDE R212, R179.reuse, 0x2, R132 ;  /* 0x00000002b3d47825 */ /* 0x040fe200078e0284 */
[----:B------:R1:W5:Y:S03]  /*5690*/  LDG.E.U16 R209, desc[UR28][R190.64] ;  /* 0x0000001cbed17981 */ /* 0x000366000c1e1500 */
[C---:B------:R-:W-:Y:S01]  /*56a0*/  IMAD.WIDE R214, R179.reuse, 0x2, R140 ;  /* 0x00000002b3d67825 */ /* 0x040fe200078e028c */
[----:B------:R-:W5:Y:S03]  /*56b0*/  LDG.E.U16 R210, desc[UR28][R210.64] ;  /* 0x0000001cd2d27981 */ /* 0x000f66000c1e1500 */
[C---:B0-----:R-:W-:Y:S01]  /*56c0*/  IMAD.WIDE R24, R179.reuse, 0x2, R118 ;  /* 0x00000002b3187825 */ /* 0x041fe200078e0276 */
        /* <DEDUP_REMOVED lines=9> */
[C---:B-1----:R-:W-:Y:S01]  /*5760*/  IMAD.WIDE R34, R179.reuse, 0x2, R158 ;  /* 0x00000002b3227825 */ /* 0x042fe200078e029e */
        /* <DEDUP_REMOVED lines=9> */
[C---:B0-----:R-:W-:Y:S01]  /*5800*/  IMAD.WIDE R24, R179.reuse, 0x2, R136 ;  /* 0x00000002b3187825 */ /* 0x041fe200078e0288 */
[----:B------:R0:W5:Y:S03]  /*5810*/  LDG.E.U16 R226, desc[UR28][R190.64] ;  /* 0x0000001cbee27981 */ /* 0x000166000c1e1500 */
[C---:B------:R-:W-:Y:S01]  /*5820*/  IMAD.WIDE R26, R179.reuse, 0x2, R144 ;  /* 0x00000002b31a7825 */ /* 0x040fe200078e0290 */
[----:B------:R0:W5:Y:S03]  /*5830*/  LDG.E.U16 R228, desc[UR28][R192.64] ;  /* 0x0000001cc0e47981 */ /* 0x000166000c1e1500 */
[C---:B------:R-:W-:Y:S01]  /*5840*/  IMAD.WIDE R28, R179.reuse, 0x2, R164 ;  /* 0x00000002b31c7825 */ /* 0x040fe200078e02a4 */
[----:B------:R-:W5:Y:S03]  /*5850*/  LDG.E.U16 R24, desc[UR28][R24.64] ;  /* 0x0000001c18187981 */ /* 0x000f66000c1e1500 */
[C---:B-1----:R-:W-:Y:S01]  /*5860*/  IMAD.WIDE R30, R179.reuse, 0x2, R156 ;  /* 0x00000002b31e7825 */ /* 0x042fe200078e029c */
[----:B------:R-:W5:Y:S03]  /*5870*/  LDG.E.U16 R26, desc[UR28][R26.64] ;  /* 0x0000001c1a1a7981 */ /* 0x000f66000c1e1500 */
[C---:B------:R-:W-:Y:S01]  /*5880*/  IMAD.WIDE R32, R179.reuse, 0x2, R106 ;  /* 0x00000002b3207825 */ /* 0x040fe200078e026a */
[----:B------:R-:W5:Y:S03]  /*5890*/  LDG.E.U16 R29, desc[UR28][R28.64] ;  /* 0x0000001c1c1d7981 */ /* 0x000f66000c1e1500 */
[C---:B------:R-:W-:Y:S01]  /*58a0*/  IMAD.WIDE R34, R179.reuse, 0x2, R114 ;  /* 0x00000002b3227825 */ /* 0x040fe200078e0272 */
[----:B------:R-:W5:Y:S03]  /*58b0*/  LDG.E.U16 R31, desc[UR28][R30.64] ;  /* 0x0000001c1e1f7981 */ /* 0x000f66000c1e1500 */
[C---:B------:R-:W-:Y:S01]  /*58c0*/  IMAD.WIDE R186, R179.reuse, 0x2, R122 ;  /* 0x00000002b3ba7825 */ /* 0x040fe200078e027a */
[----:B------:R-:W5:Y:S03]  /*58d0*/  LDG.E.U16 R33, desc[UR28][R32.64] ;  /* 0x0000001c20217981 */ /* 0x000f66000c1e1500 */
[C---:B------:R-:W-:Y:S01]  /*58e0*/  IMAD.WIDE R188, R179.reuse, 0x2, R130 ;  /* 0x00000002b3bc7825 */ /* 0x040fe200078e0282 */
[----:B------:R-:W5:Y:S03]  /*58f0*/  LDG.E.U16 R35, desc[UR28][R34.64] ;  /* 0x0000001c22237981 */ /* 0x000f66000c1e1500 */
[C---:B0-----:R-:W-:Y:S01]  /*5900*/  IMAD.WIDE R190, R179.reuse, 0x2, R138 ;  /* 0x00000002b3be7825 */ /* 0x041fe200078e028a */
[----:B------:R-:W5:Y:S03]  /*5910*/  LDG.E.U16 R187, desc[UR28][R186.64] ;  /* 0x0000001cbabb7981 */ /* 0x000f66000c1e1500 */
[----:B------:R-:W-:Y:S01]  /*5920*/  IMAD.WIDE R192, R179, 0x2, R146 ;  /* 0x00000002b3c07825 */ /* 0x000fe200078e0292 */
[----:B------:R-:W5:Y:S04]  /*5930*/  LDG.E.U16 R189, desc[UR28][R188.64] ;  /* 0x0000001cbcbd7981 */ /* 0x000f68000c1e1500 */
[----:B------:R-:W5:Y:S04]  /*5940*/  LDG.E.U16 R191, desc[UR28][R190.64] ;  /* 0x0000001cbebf7981 */ /* 0x000f68000c1e1500 */
[----:B------:R-:W5:Y:S01]  /*5950*/  LDG.E.U16 R193, desc[UR28][R192.64] ;  /* 0x0000001cc0c17981 */ /* 0x000f62000c1e1500 */
        /* <DEDUP_REMOVED lines=15> */
[----:B------:R-:W-:Y:S01]  /*5a50*/  F2FP.F16.F32.PACK_AB R19, R20, R19 ;  /* 0x000000131413723e */ /* 0x000fe200000000ff */
[----:B------:R-:W-:-:S03]  /*5a60*/  FADD R20, -R173, R180 ;  /* 0x000000b4ad147221 */ /* 0x000fc60000000100 */
[----:B------:R-:W-:Y:S01]  /*5a70*/  STTM.16dp32bit_t0_t15.x16 tmem[UR19+0x40], R4 ;  /* 0x00004004000079ed */ /* 0x000fe20008a00013 */
[----:B------:R-:W-:Y:S01]  /*5a80*/  STTM.16dp32bit_t16_t31.x16 tmem[UR19+0x50], R4 ;  /* 0x00005004000079ed */ /* 0x000fe20008a20013 */
[----:B------:R-:W-:-:S06]  /*5a90*/  FMUL R20, R20, 1.4426950216293334961 ;  /* 0x3fb8aa3b14147820 */ /* 0x000fcc0000400000 */
[----:B------:R-:W0:Y:S01]  /*5aa0*/  MUFU.EX2 R20, R20 ;  /* 0x0000001400147308 */ /* 0x000e220000000800 */
[----:B------:R-:W-:Y:S01]  /*5ab0*/  ULEA UR20, UR27, UR17, 0x3 ;  /* 0x000000111b147291 */ /* 0x000fe2000f8e18ff */
[----:B------:R-:W-:-:S03]  /*5ac0*/  UMOV UR7, UR15 ;  /* 0x0000000f00077c82 */ /* 0x000fc60008000000 */
[----:B------:R-:W-:Y:S01]  /*5ad0*/  UIADD3 UR20, UPT, UPT, UR20, 0xe000, URZ ;  /* 0x0000e00014147890 */ /* 0x000fe2000fffe0ff */
[----:B--2---:R1:W-:Y:S04]  /*5ae0*/  STS.U16 [R41+UR17+0x8000], R200 ;  /* 0x008000c829007988 */ /* 0x0043e80008000411 */
[----:B---3--:R1:W-:Y:S04]  /*5af0*/  STS.U16 [R41+UR17+0x8400], R202 ;  /* 0x008400ca29007988 */ /* 0x0083e80008000411 */
[----:B----4-:R1:W-:Y:S04]  /*5b00*/  STS.U16 [R41+UR17+0x8800], R204 ;  /* 0x008800cc29007988 */ /* 0x0103e80008000411 */
        /* <DEDUP_REMOVED lines=29> */
[----:B------:R-:W2:Y:S02]  /*5ce0*/  FENCE.VIEW.ASYNC.T ;  /* 0x00000000000073c6 */ /* 0x000ea40000000200 */
[----:B--2---:R-:W-:Y:S06]  /*5cf0*/  BAR.SYNC.DEFER_BLOCKING 0x0 ;  /* 0x0000000000007b1d */ /* 0x004fec0000010000 */
[----:B------:R-:W-:Y:S01]  /*5d00*/  LDTM.16dp32bit_t0_t15.x16 R4, tmem[UR19] ;  /* 0x00000013000479ee */ /* 0x000fe20008a00000 */
[----:B------:R-:W0:Y:S01]  /*5d10*/  LDTM.16dp32bit_t16_t31.x16 R4, tmem[UR19+0x10] ;  /* 0x00001013000479ee */ /* 0x000e220008a20000 */
[----:B------:R-:W-:Y:S01]  /*5d20*/  NOP ;  /* 0x0000000000007918 */ /* 0x000fe20000000000 */
[C---:B0-----:R-:W-:Y:S01]  /*5d30*/  FMUL R4, R20.reuse, R4 ;  /* 0x0000000414047220 */ /* 0x041fe20000400000 */
        /* <DEDUP_REMOVED lines=16> */
[----:B------:R1:W-:Y:S01]  /*5e40*/  STTM.16dp32bit_t16_t31.x16 tmem[UR19+0x10], R4 ;  /* 0x00001004000079ed */ /* 0x0003e20008a20013 */
[----:B------:R-:W0:Y:S02]  /*5e50*/  FENCE.VIEW.ASYNC.T ;  /* 0x00000000000073c6 */ /* 0x000e240000000200 */
[----:B0-----:R-:W-:Y:S06]  /*5e60*/  BAR.SYNC.DEFER_BLOCKING 0x0 ;  /* 0x0000000000007b1d */ /* 0x001fec0000010000 */
[----:B------:R0:W-:Y:S06]  /*5e70*/  MEMBAR.ALL.CTA ;  /* 0x0000000000007992 */ /* 0x0001ec0000008000 */
[----:B0-----:R-:W0:Y:S02]  /*5e80*/  FENCE.VIEW.ASYNC.S ;  /* 0x00000000000073c6 */ /* 0x001e240000000000 */
[----:B0-----:R-:W-:Y:S06]  /*5e90*/  BAR.SYNC.DEFER_BLOCKING 0x0 ;  /* 0x0000000000007b1d */ /* 0x001fec0000010000 */
[----:B------:R-:W-:Y:S05]  /*5ea0*/  BRA.U UP2, `(.L_x_16) ;  /* 0x0000000102947547 */ /* 0x000fea000b800000 */
[----:B------:R-:W-:Y:S02]  /*5eb0*/  UIADD3 UR67, UPT, UPT, UR18, 0x48, URZ ;  /* 0x0000004812437890 */ /* 0x000fe4000fffe0ff */
[----:B------:R-:W-:Y:S02]  /*5ec0*/  UIADD3 UR69, UPT, UPT, UR18, 0x50, URZ ;  /* 0x0000005012457890 */ /* 0x000fe4000fffe0ff */
[----:B------:R-:W-:Y:S02]  /*5ed0*/  UIADD3 UR70, UPT, UPT, UR18, 0x58, URZ ;  /* 0x0000005812467890 */ /* 0x000fe4000fffe0ff */
[----:B------:R-:W-:Y:S02]  /*5ee0*/  UIADD3 UR71, UPT, UPT, UR18, 0x60, URZ ;  /* 0x0000006012477890 */ /* 0x000fe4000fffe0ff */
[----:B------:R-:W-:Y:S02]  /*5ef0*/  UIADD3 UR72, UPT, UPT, UR18, 0x68, URZ ;  /* 0x0000006812487890 */ /* 0x000fe4000fffe0ff */
[----:B------:R-:W-:Y:S01]  /*5f00*/  UIADD3 UR73, UPT, UPT, UR18, 0x70, URZ ;  /* 0x0000007012497890 */ /* 0x000fe2000fffe0ff */
[----:B------:R-:W-:Y:S01]  /*5f10*/  UMOV UR12, 0x0 ;  /* 0x00000000000c7882 */ /* 0x000fe20000000000 */
[----:B------:R-:W-:Y:S01]  /*5f20*/  UMOV UR13, 0x4100010 ;  /* 0x04100010000d7882 */ /* 0x000fe20000000000 */
[----:B------:R-:W-:Y:S01]  /*5f30*/  UMOV UR15, 0x40004040 ;  /* 0x40004040000f7882 */ /* 0x000fe20000000000 */
[----:B------:R-:W-:-:S02]  /*5f40*/  UIADD3 UR74, UPT, UPT, UR18, 0x78, URZ ;  /* 0x00000078124a7890 */ /* 0x000fc4000fffe0ff */
        /* <DEDUP_REMOVED lines=16> */
[----:B------:R-:W-:Y:S01]  /*6050*/  UMOV UR4, UR20 ;  /* 0x0000001400047c82 */ /* 0x000fe20008000000 */
[----:B------:R-:W-:Y:S01]  /*6060*/  UMOV UR5, URZ ;  /* 0x000000ff00057c82 */ /* 0x000fe20008000000 */
[----:B------:R0:W-:Y:S01]  /*6070*/  UTCHMMA tmem[UR71], gdesc[UR44], tmem[UR18], tmem[UR58], idesc[UR59], UPT ;  /* 0x00ff3a2c470079ea */ /* 0x0001e2000b800012 */
[----:B------:R-:W-:Y:S01]  /*6080*/  UMOV UR64, 0x0 ;  /* 0x0000000000407882 */ /* 0x000fe20000000000 */
[----:B------:R-:W-:Y:S01]  /*6090*/  UMOV UR65, 0x4100010 ;  /* 0x0410001000417882 */ /* 0x000fe20000000000 */
[----:B------:R0:W-:Y:S01]  /*60a0*/  UTCHMMA tmem[UR72], gdesc[UR46], tmem[UR18], tmem[UR60], idesc[UR61], UPT ;  /* 0x00ff3c2e480079ea */ /* 0x0001e2000b800012 */
[----:B------:R-:W-:Y:S01]  /*60b0*/  UMOV UR4, UR4 ;  /* 0x0000000400047c82 */ /* 0x000fe20008000000 */
[----:B------:R0:W-:Y:S01]  /*60c0*/  UTCHMMA tmem[UR73], gdesc[UR48], tmem[UR18], tmem[UR62], idesc[UR63], UPT ;  /* 0x00ff3e30490079ea */ /* 0x0001e2000b800012 */
[----:B------:R0:W-:Y:S01]  /*60d0*/  UTCHMMA tmem[UR74], gdesc[UR50], tmem[UR18], tmem[UR64], idesc[UR65], UPT ;  /* 0x00ff40324a0079ea */ /* 0x0001e2000b800012 */
[----:B------:R0:W-:Y:S01]  /*60e0*/  UTCBAR [UR4], URZ ;  /* 0x000000ff040073e9 */ /* 0x0001e200080000ff */
[----:B------:R-:W-:Y:S01]  /*60f0*/  NOP ;  /* 0x0000000000007918 */ /* 0x000fe20000000000 */
.L_x_16:
[----:B------:R-:W-:Y:S01]  /*6100*/  UIADD3 UR27, UPT, UPT, UR27, 0x1, URZ ;  /* 0x000000011b1b7890 */ /* 0x000fe2000fffe0ff */
[----:B------:R-:W-:Y:S01]  /*6110*/  FFMA R174, R20, R174, R21 ;  /* 0x000000ae14ae7223 */ /* 0x000fe20000000015 */
[----:B------:R-:W-:Y:S01]  /*6120*/  UIADD3 UR6, UPT, UPT, UR6, 0x80, URZ ;  /* 0x0000008006067890 */ /* 0x000fe2000fffe0ff */
[----:B------:R-:W-:Y:S01]  /*6130*/  VIADD R179, R179, UR25 ;  /* 0x00000019b3b37c36 */ /* 0x000fe20008000000 */
[----:B------:R-:W-:Y:S01]  /*6140*/  UISETP.GT.AND UP3, UPT, UR27, 0x1, UPT ;  /* 0x000000011b00788c */ /* 0x000fe2000bf64270 */
[----:B------:R-:W-:Y:S01]  /*6150*/  IADD3 R177, PT, PT, R175, R177, RZ ;  /* 0x000000b1afb17210 */ /* 0x000fe20007ffe0ff */
[----:B------:R-:W-:Y:S01]  /*6160*/  IMAD.U32 R186, RZ, RZ, UR7 ;  /* 0x00000007ffba7e24 */ /* 0x000fe2000f8e00ff */
[----:B------:R-:W-:Y:S01]  /*6170*/  MOV R180, R173 ;  /* 0x000000ad00b47202 */ /* 0x000fe20000000f00 */
[----:B0-----:R-:W-:Y:S02]  /*6180*/  USEL UR15, URZ, 0x1, !UP3 ;  /* 0x00000001ff0f7887 */ /* 0x001fe4000d800000 */
[----:B------:R-:W-:-:S02]  /*6190*/  USEL UR27, UR27, URZ, !UP3 ;  /* 0x000000ff1b1b7287 */ /* 0x000fc4000d800000 */
[----:B------:R-:W-:Y:S02]  /*61a0*/  UISETP.GE.AND UP3, UPT, UR6, UR24, UPT ;  /* 0x000000180600728c */ /* 0x000fe4000bf66270 */
[----:B------:R-:W-:-:S07]  /*61b0*/  ULOP3.LUT UR15, UR7, UR15, URZ, 0x3c, !UPT ;  /* 0x0000000f070f7292 */ /* 0x000fce000f8e3cff */
[----:B------:R-:W-:Y:S05]  /*61c0*/  BRA.U !UP3, `(.L_x_17) ;  /* 0xffffffdd0ba87547 */ /* 0x000fea000b83ffff */
.L_x_12:
[----:B------:R-:W4:Y:S01]  /*61d0*/  LDCU UR4, c[0x0][0x3f0] ;  /* 0x00007e00ff0477ac */ /* 0x000f220008000800 */
[C---:B01-3--:R-:W-:Y:S01]  /*61e0*/  FMUL R4, R174.reuse, 8388608 ;  /* 0x4b000000ae047820 */ /* 0x04bfe20000400000 */
[----:B------:R-:W-:Y:S01]  /*61f0*/  FSETP.GEU.AND P2, PT, R174, 1.175494350822287508e-38, PT ;  /* 0x00800000ae00780b */ /* 0x000fe20003f4e000 */
[C---:B------:R-:W-:Y:S01]  /*6200*/  IMAD.SHL.U32 R5, R3.reuse, 0x20, RZ ;  /* 0x0000002003057824 */ /* 0x040fe200078e00ff */
[--C-:B------:R-:W-:Y:S01]  /*6210*/  SHF.R.S32.HI R23, RZ, 0x5, R3.reuse ;  /* 0x00000005ff177819 */ /* 0x100fe20000011403 */
[C---:B------:R-:W-:Y:S01]  /*6220*/  IMAD.SHL.U32 R25, R3.reuse, 0x4, RZ ;  /* 0x0000000403197824 */ /* 0x040fe200078e00ff */
[----:B------:R-:W-:Y:S02]  /*6230*/  FSEL R27, R4, R174, !P2 ;  /* 0x000000ae041b7208 */ /* 0x000fe40005000000 */
[----:B------:R-:W-:Y:S02]  /*6240*/  SHF.L.U32 R22, R3, 0x4, RZ ;  /* 0x0000000403167819 */ /* 0x000fe400000006ff */
[----:B------:R-:W-:-:S02]  /*6250*/  SHF.R.S32.HI R28, RZ, 0x2, R3 ;  /* 0x00000002ff1c7819 */ /* 0x000fc40000011403 */
[----:B------:R-:W-:Y:S02]  /*6260*/  LOP3.LUT R21, R5, 0x300, RZ, 0xc0, !PT ;  /* 0x0000030005157812 */ /* 0x000fe400078ec0ff */
[----:B------:R-:W-:Y:S02]  /*6270*/  SGXT R23, R23, 0x1 ;  /* 0x000000011717781a */ /* 0x000fe40000000200 */
[----:B------:R-:W-:Y:S01]  /*6280*/  IADD3 R20, PT, PT, R27, -0x3f3504f3, RZ ;  /* 0xc0cafb0d1b147810 */ /* 0x000fe20007ffe0ff */
[----:B----4-:R-:W-:-:S09]  /*6290*/  UISETP.GE.AND UP1, UPT, UR4, 0x1, UPT ;  /* 0x000000010400788c */ /* 0x010fd2000bf26270 */
[----:B------:R-:W-:Y:S05]  /*62a0*/  BRA.U !UP1, `(.L_x_18) ;  /* 0x0000000109107547 */ /* 0x000fea000b800000 */
[----:B------:R-:W-:-:S06]  /*62b0*/  USHF.L.U32 UR7, UR7, 0x1f, URZ ;  /* 0x0000001f07077899 */ /* 0x000fcc00080006ff */
[----:B------:R-:W-:-:S04]  /*62c0*/  IMAD.U32 R4, RZ, RZ, UR7 ;  /* 0x00000007ff047e24 */ /* 0x000fc8000f8e00ff */
[----:B------:R-:W0:Y:S02]  /*62d0*/  SYNCS.PHASECHK.TRANS64.TRYWAIT P0, [UR20], R4 ;  /* 0x00000004ff0075a7 */ /* 0x000e240008001114 */
[----:B0-----:R-:W-:Y:S05]  /*62e0*/  @!P0 BRA `(.L_x_19) ;  /* 0x00000010003c8947 */ /* 0x001fea0003800000 */
.L_x_18:
[----:B------:R-:W-:Y:S01]  /*62f0*/  BAR.SYNC.DEFER_BLOCKING 0x0 ;  /* 0x0000000000007b1d */ /* 0x000fe20000010000 */
[C---:B------:R-:W-:Y:S02]  /*6300*/  FSETP.GT.AND P0, PT, |R174|.reuse, 8.50705917302346158658e+37, PT ;  /* 0x7e800000ae00780b */ /* 0x040fe40003f04200 */
[----:B------:R-:W-:Y:S02]  /*6310*/  FSETP.GEU.AND P3, PT, |R174|, 1.175494350822287508e-38, PT ;  /* 0x00800000ae00780b */ /* 0x000fe40003f6e200 */
[----:B------:R-:W-:-:S03]  /*6320*/  LOP3.LUT R20, R20, 0xff800000, RZ, 0xc0, !PT ;  /* 0xff80000014147812 */ /* 0x000fc600078ec0ff */
[----:B------:R-:W0:Y:S01]  /*6330*/  LDC R42, c[0x0][0x3e8] ;  /* 0x0000fa00ff2a7b82 */ /* 0x000e220000000800 */
[----:B------:R-:W-:Y:S01]  /*6340*/  LOP3.LUT R24, R21, 0x870, R22, 0xf8, !PT ;  /* 0x0000087015187812 */ /* 0x000fe200078ef816 */
[----:B------:R-:W1:Y:S01]  /*6350*/  LDCU.64 UR4, c[0x0][0x3e0] ;  /* 0x00007c00ff0477ac */ /* 0x000e620008000a00 */
[----:B------:R-:W-:Y:S02]  /*6360*/  LOP3.LUT R26, R22, 0x30, RZ, 0xc0, !PT ;  /* 0x00000030161a7812 */ /* 0x000fe400078ec0ff */
[----:B------:R-:W-:Y:S02]  /*6370*/  IADD3 R21, PT, PT, R27, -R20, RZ ;  /* 0x800000141b157210 */ /* 0x000fe40007ffe0ff */
[----:B------:R-:W-:Y:S01]  /*6380*/  SGXT R22, R28, 0x1 ;  /* 0x000000011c16781a */ /* 0x000fe20000000200 */
[----:B------:R-:W-:Y:S01]  /*6390*/  @P0 FMUL R174, R174, 0.25 ;  /* 0x3e800000aeae0820 */ /* 0x000fe20000400000 */
[----:B------:R-:W-:Y:S01]  /*63a0*/  LOP3.LUT R25, R26, 0x3c0, R25, 0xf8, !PT ;  /* 0x000003c01a197812 */ /* 0x000fe200078ef819 */
[----:B------:R-:W-:Y:S01]  /*63b0*/  IMAD.MOV.U32 R28, RZ, RZ, 0x3dc6b27f ;  /* 0x3dc6b27fff1c7424 */ /* 0x000fe200078e00ff */
[----:B------:R-:W-:Y:S01]  /*63c0*/  LOP3.LUT R23, R24, 0x1040, R23, 0x78, !PT ;  /* 0x0000104018177812 */ /* 0x000fe200078e7817 */
[----:B------:R-:W-:Y:S01]  /*63d0*/  FADD R21, R21, -1 ;  /* 0xbf80000015157421 */ /* 0x000fe20000000000 */
[----:B------:R-:W-:Y:S01]  /*63e0*/  LEA R40, R40, UR17, 0x1 ;  /* 0x0000001128287c11 */ /* 0x000fe2000f8e08ff */
[----:B------:R-:W-:Y:S01]  /*63f0*/  @!P3 FMUL R174, R174, 16777216 ;  /* 0x4b800000aeaeb820 */ /* 0x000fe20000400000 */
[----:B------:R-:W-:Y:S01]  /*6400*/  LOP3.LUT R25, R25, 0x1040, R22, 0x78, !PT ;  /* 0x0000104019197812 */ /* 0x000fe200078e7816 */
[----:B------:R-:W-:Y:S01]  /*6410*/  FFMA.FTZ R22, R21, R28, -0.16845393180847167969 ;  /* 0xbe2c7f3015167423 */ /* 0x000fe2000001001c */
[----:B------:R-:W-:Y:S01]  /*6420*/  SHF.L.U32 R24, R3, 0x7, RZ ;  /* 0x0000000703187819 */ /* 0x000fe200000006ff */
[----:B------:R-:W3:Y:S02]  /*6430*/  @!P1 SYNCS.CCTL.IV [UR17+0xe000] ;  /* 0x00e00000ff0099b1 */ /* 0x000ee40008000011 */
[----:B---3--:R-:W-:Y:S01]  /*6440*/  BAR.SYNC.DEFER_BLOCKING 0x0 ;  /* 0x0000000000007b1d */ /* 0x008fe20000010000 */
[----:B------:R-:W-:-:S02]  /*6450*/  IMAD.IADD R40, R23, 0x1, R40 ;  /* 0x0000000117287824 */ /* 0x000fc400078e0228 */
[C---:B------:R-:W-:Y:S01]  /*6460*/  FFMA.FTZ R22, R21.reuse, R22, 0.1716887056827545166 ;  /* 0x3e2fcf2a15167423 */ /* 0x040fe20000010016 */
[----:B------:R-:W-:Y:S01]  /*6470*/  LOP3.LUT R24, R24, 0x400, RZ, 0xc0, !PT ;  /* 0x0000040018187812 */ /* 0x000fe200078ec0ff */
[----:B-1----:R-:W-:Y:S01]  /*6480*/  UIMAD UR4, UR16, UR4, URZ ;  /* 0x00000004100472a4 */ /* 0x002fe2000f8e02ff */
[----:B------:R-:W1:Y:S01]  /*6490*/  MUFU.RCP R23, R174 ;  /* 0x000000ae00177308 */ /* 0x000e620000001000 */
[----:B------:R-:W-:Y:S01]  /*64a0*/  FFMA.FTZ R22, R21, R22, -0.17900948226451873779 ;  /* 0xbe374e4315167423 */ /* 0x000fe20000010016 */
[----:B------:R-:W-:Y:S01]  /*64b0*/  LDTM.16dp32bit_t0_t15.x16 R4, tmem[UR19] ;  /* 0x00000013000479ee */ /* 0x000fe20008a00000 */
[----:B------:R-:W3:Y:S01]  /*64c0*/  LDTM.16dp32bit_t16_t31.x16 R4, tmem[UR19+0x10] ;  /* 0x00001013000479ee */ /* 0x000ee20008a20000 */
[----:B------:R-:W-:Y:S01]  /*64d0*/  IADD3 R28, PT, PT, R25, UR17, R24 ;  /* 0x00000011191c7c10 */ /* 0x000fe2000fffe018 */
[----:B------:R-:W4:Y:S01]  /*64e0*/  LDC.64 R30, c[0x0][0x398] ;  /* 0x0000e600ff1e7b82 */ /* 0x000f220000000a00 */
[----:B------:R-:W-:Y:S01]  /*64f0*/  FFMA.FTZ R22, R21, R22, 0.20512372255325317383 ;  /* 0x3e520bf415167423 */ /* 0x000fe20000010016 */
[----:B------:R-:W-:-:S03]  /*6500*/  USHF.L.U32 UR6, UR4, 0x1, URZ ;  /* 0x0000000104067899 */ /* 0x000fc600080006ff */
[----:B------:R-:W-:-:S04]  /*6510*/  FFMA.FTZ R22, R21, R22, -0.24046532809734344482 ;  /* 0xbe763c8b15167423 */ /* 0x000fc80000010016 */
[----:B------:R-:W-:-:S04]  /*6520*/  FFMA.FTZ R22, R21, R22, 0.28857114911079406738 ;  /* 0x3e93bf9915167423 */ /* 0x000fc80000010016 */
[----:B------:R-:W-:Y:S01]  /*6530*/  FFMA.FTZ R22, R21, R22, -0.36067417263984680176 ;  /* 0xbeb8aa4915167423 */ /* 0x000fe20000010016 */
[----:B------:R-:W5:Y:S01]  /*6540*/  @!P1 SYNCS.CCTL.IV [UR17+0xe008] ;  /* 0x00e00800ff0099b1 */ /* 0x000f620008000011 */
[----:B------:R-:W-:Y:S01]  /*6550*/  NOP ;  /* 0x0000000000007918 */ /* 0x000fe20000000000 */
[----:B------:R-:W-:Y:S01]  /*6560*/  FSETP.NEU.AND P1, PT, R27, RZ, PT ;  /* 0x000000ff1b00720b */ /* 0x000fe20003f2d000 */
[----:B------:R-:W-:-:S04]  /*6570*/  FFMA.FTZ R22, R21, R22, 0.48089820146560668945 ;  /* 0x3ef6384a15167423 */ /* 0x000fc80000010016 */
[----:B------:R-:W-:Y:S01]  /*6580*/  FFMA.FTZ R22, R21, R22, -0.72134751081466674805 ;  /* 0xbf38aa3b15167423 */ /* 0x000fe20000010016 */
[----:B---3--:R-:W-:Y:S01]  /*6590*/  @P0 FMUL R8, R8, 0.25 ;  /* 0x3e80000008080820 */ /* 0x008fe20000400000 */
[----:B------:R-:W-:Y:S01]  /*65a0*/  @P0 FMUL R9, R9, 0.25 ;  /* 0x3e80000009090820 */ /* 0x000fe20000400000 */
[----:B------:R-:W-:Y:S01]  /*65b0*/  @P0 FMUL R10, R10, 0.25 ;  /* 0x3e8000000a0a0820 */ /* 0x000fe20000400000 */
[----:B------:R-:W-:Y:S01]  /*65c0*/  @P0 FMUL R11, R11, 0.25 ;  /* 0x3e8000000b0b0820 */ /* 0x000fe20000400000 */
[----:B------:R-:W-:Y:S01]  /*65d0*/  @P0 FMUL R16, R16, 0.25 ;  /* 0x3e80000010100820 */ /* 0x000fe20000400000 */
[----:B------:R-:W-:Y:S01]  /*65e0*/  @!P3 FMUL R8, R8, 16777216 ;  /* 0x4b8000000808b820 */ /* 0x000fe20000400000 */
[----:B------:R-:W-:Y:S01]  /*65f0*/  @P0 FMUL R17, R17, 0.25 ;  /* 0x3e80000011110820 */ /* 0x000fe20000400000 */
[----:B------:R-:W-:Y:S01]  /*6600*/  @!P3 FMUL R9, R9, 16777216 ;  /* 0x4b8000000909b820 */ /* 0x000fe20000400000 */
[----:B------:R-:W-:Y:S01]  /*6610*/  @P0 FMUL R4, R4, 0.25 ;  /* 0x3e80000004040820 */ /* 0x000fe20000400000 */
[----:B------:R-:W-:Y:S01]  /*6620*/  @P0 FMUL R5, R5, 0.25 ;  /* 0x3e80000005050820 */ /* 0x000fe20000400000 */
[----:B------:R-:W-:Y:S01]  /*6630*/  @P0 FMUL R6, R6, 0.25 ;  /* 0x3e80000006060820 */ /* 0x000fe20000400000 */
[----:B------:R-:W-:Y:S01]  /*6640*/  @P0 FMUL R7, R7, 0.25 ;  /* 0x3e80000007070820 */ /* 0x000fe20000400000 */
        /* <DEDUP_REMOVED lines=8> */
[----:B------:R-:W-:Y:S01]  /*66d0*/  @!P3 FMUL R16, R16, 16777216 ;  /* 0x4b8000001010b820 */ /* 0x000fe20000400000 */
[----:B-1----:R-:W-:Y:S01]  /*66e0*/  FMUL R25, R23, R8 ;  /* 0x0000000817197220 */ /* 0x002fe20000400000 */
[----:B------:R-:W-:Y:S01]  /*66f0*/  @!P3 FMUL R17, R17, 16777216 ;  /* 0x4b8000001111b820 */ /* 0x000fe20000400000 */
[----:B------:R-:W-:Y:S01]  /*6700*/  FMUL R8, R23, R9 ;  /* 0x0000000917087220 */ /* 0x000fe20000400000 */
[----:B------:R-:W-:Y:S01]  /*6710*/  @!P3 FMUL R4, R4, 16777216 ;  /* 0x4b8000000404b820 */ /* 0x000fe20000400000 */
[----:B------:R-:W-:Y:S01]  /*6720*/  @!P3 FMUL R5, R5, 16777216 ;  /* 0x4b8000000505b820 */ /* 0x000fe20000400000 */
[----:B------:R-:W-:Y:S01]  /*6730*/  @!P3 FMUL R6, R6, 16777216 ;  /* 0x4b8000000606b820 */ /* 0x000fe20000400000 */
[----:B------:R-:W-:Y:S01]  /*6740*/  @!P3 FMUL R7, R7, 16777216 ;  /* 0x4b8000000707b820 */ /* 0x000fe20000400000 */
[----:B------:R-:W-:Y:S01]  /*6750*/  @!P3 FMUL R18, R18, 16777216 ;  /* 0x4b8000001212b820 */ /* 0x000fe20000400000 */
[----:B------:R-:W-:Y:S01]  /*6760*/  FMUL R9, R23, R10 ;  /* 0x0000000a17097220 */ /* 0x000fe20000400000 */
[----:B------:R-:W-:Y:S01]  /*6770*/  @!P3 FMUL R12, R12, 16777216 ;  /* 0x4b8000000c0cb820 */ /* 0x000fe20000400000 */
[----:B------:R-:W-:Y:S01]  /*6780*/  @!P3 FMUL R13, R13, 16777216 ;  /* 0x4b8000000d0db820 */ /* 0x000fe20000400000 */
[----:B------:R-:W-:Y:S01]  /*6790*/  @!P3 FMUL R14, R14, 16777216 ;  /* 0x4b8000000e0eb820 */ /* 0x000fe20000400000 */
[----:B------:R-:W-:Y:S01]  /*67a0*/  @!P3 FMUL R15, R15, 16777216 ;  /* 0x4b8000000f0fb820 */ /* 0x000fe20000400000 */
[----:B------:R-:W-:Y:S01]  /*67b0*/  @!P3 FMUL R19, R19, 16777216 ;  /* 0x4b8000001313b820 */ /* 0x000fe20000400000 */
        /* <DEDUP_REMOVED lines=12> */
[----:B------:R-:W-:Y:S01]  /*6880*/  FMUL R18, R23, R19 ;  /* 0x0000001317127220 */ /* 0x000fe20000400000 */
[----:B------:R-:W-:Y:S01]  /*6890*/  F2FP.F16.F32.PACK_AB R4, R25, R4 ;  /* 0x000000041904723e */ /* 0x000fe200000000ff */
[----:B------:R-:W-:Y:S01]  /*68a0*/  FMUL R22, R21, R22 ;  /* 0x0000001615167220 */ /* 0x000fe20000400000 */
[----:B------:R-:W-:-:S02]  /*68b0*/  F2FP.F16.F32.PACK_AB R5, R8, R5 ;  /* 0x000000050805723e */ /* 0x000fc400000000ff */
[----:B------:R-:W-:Y:S01]  /*68c0*/  F2FP.F16.F32.PACK_AB R6, R9, R6 ;  /* 0x000000060906723e */ /* 0x000fe200000000ff */
[----:B------:R-:W-:Y:S01]  /*68d0*/  FMUL R22, R21, R22 ;  /* 0x0000001615167220 */ /* 0x000fe20000400000 */
[----:B------:R-:W-:Y:S02]  /*68e0*/  F2FP.F16.F32.PACK_AB R7, R10, R7 ;  /* 0x000000070a07723e */ /* 0x000fe400000000ff */
[----:B------:R-:W-:Y:S01]  /*68f0*/  F2FP.F16.F32.PACK_AB R12, R11, R12 ;  /* 0x0000000c0b0c723e */ /* 0x000fe200000000ff */
[----:B------:R-:W-:Y:S01]  /*6900*/  FFMA.FTZ R21, R21, 1.4426950216293334961, R22 ;  /* 0x3fb8aa3b15157823 */ /* 0x000fe20000010016 */
[----:B------:R-:W-:Y:S01]  /*6910*/  F2FP.F16.F32.PACK_AB R13, R16, R13 ;  /* 0x0000000d100d723e */ /* 0x000fe200000000ff */
[----:B-----5:R-:W-:Y:S01]  /*6920*/  STSM.16.M88.4 [R40], R4 ;  /* 0x0000000428007844 */ /* 0x020fe20000000200 */
[----:B------:R-:W-:Y:S02]  /*6930*/  F2FP.F16.F32.PACK_AB R14, R17, R14 ;  /* 0x0000000e110e723e */ /* 0x000fe400000000ff */
[----:B------:R-:W-:-:S02]  /*6940*/  F2FP.F16.F32.PACK_AB R15, R18, R15 ;  /* 0x0000000f120f723e */ /* 0x000fc400000000ff */
[----:B------:R-:W-:Y:S02]  /*6950*/  ISETP.GE.U32.AND P0, PT, R27, 0x7f800000, PT ;  /* 0x7f8000001b00780c */ /* 0x000fe40003f06070 */
[--C-:B------:R-:W-:Y:S01]  /*6960*/  SHF.R.U32.HI R11, RZ, 0x6, R3.reuse ;  /* 0x00000006ff0b7819 */ /* 0x100fe20000011603 */
[----:B------:R1:W-:Y:S01]  /*6970*/  STSM.16.M88.4 [R40+0x400], R12 ;  /* 0x0004000c28007844 */ /* 0x0003e20000000200 */
[----:B------:R-:W-:Y:S02]  /*6980*/  FSEL R8, RZ, -23, P2 ;  /* 0xc1b80000ff087808 */ /* 0x000fe40001000000 */
[----:B------:R-:W-:Y:S01]  /*6990*/  I2FP.F32.S32 R9, R20 ;  /* 0x0000001400097245 */ /* 0x000fe20000201400 */
[----:B------:R-:W-:Y:S01]  /*69a0*/  BAR.SYNC.DEFER_BLOCKING 0x0 ;  /* 0x0000000000007b1d */ /* 0x000fe20000010000 */
[----:B------:R-:W-:Y:S02]  /*69b0*/  SGXT.U32 R11, R11, 0x2 ;  /* 0x000000020b0b781a */ /* 0x000fe40000000000 */
[----:B------:R-:W-:Y:S01]  /*69c0*/  SHF.R.U32.HI R10, RZ, 0x2, R3 ;  /* 0x00000002ff0a7819 */ /* 0x000fe20000011603 */
[----:B------:R-:W-:-:S02]  /*69d0*/  FFMA.FTZ R8, R9, 1.1920928955078125e-07, R8 ;  /* 0x3400000009087823 */ /* 0x000fc40000010008 */
[----:B0-----:R-:W-:Y:S01]  /*69e0*/  IMAD R11, R11, R42, RZ ;  /* 0x0000002a0b0b7224 */ /* 0x001fe200078e02ff */
[----:B------:R-:W-:Y:S01]  /*69f0*/  LOP3.LUT R10, R10, 0x38, RZ, 0xc0, !PT ;  /* 0x000000380a0a7812 */ /* 0x000fe200078ec0ff */
[----:B------:R-:W-:Y:S01]  /*6a00*/  FADD R21, R8, R21 ;  /* 0x0000001508157221 */ /* 0x000fe20000000000 */
[----:B------:R-:W-:Y:S02]  /*6a10*/  @P0 MOV R8, 0x7f800000 ;  /* 0x7f80000000080802 */ /* 0x000fe40000000f00 */
[----:B------:R-:W-:Y:S01]  /*6a20*/  LOP3.LUT R36, R10, 0x1f, R3, 0xf8, !PT ;  /* 0x0000001f0a247812 */ /* 0x000fe200078ef803 */
[----:B------:R-:W-:Y:S01]  /*6a30*/  IMAD R3, R2, UR5, RZ ;  /* 0x0000000502037c24 */ /* 0x000fe2000f8e02ff */
[----:B-1----:R-:W-:Y:S01]  /*6a40*/  LEA R13, R42, R11, 0x2 ;  /* 0x0000000b2a0d7211 */ /* 0x002fe200078e10ff */
[----:B------:R-:W-:Y:S01]  /*6a50*/  @P0 FFMA.FTZ R21, R27, R8, +INF ;  /* 0x7f8000001b150423 */ /* 0x000fe20000010008 */
[----:B------:R-:W-:Y:S01]  /*6a60*/  UIMAD.WIDE UR4, UR4, 0x2, URZ ;  /* 0x00000002040478a5 */ /* 0x000fe2000f8e02ff */
[----:B------:R-:W-:-:S02]  /*6a70*/  IMAD.SHL.U32 R9, R3, 0x2, RZ ;  /* 0x0000000203097824 */ /* 0x000fc400078e00ff */
[----:B------:R-:W-:Y:S01]  /*6a80*/  IMAD.HI R8, R3, 0x2, RZ ;  /* 0x0000000203087827 */ /* 0x000fe200078e02ff */
[----:B------:R-:W-:Y:S02]  /*6a90*/  FSEL R12, R21, -INF , P1 ;  /* 0xff800000150c7808 */ /* 0x000fe40000800000 */
[----:B----4-:R-:W-:Y:S01]  /*6aa0*/  IADD3 R30, P0, P2, R9, UR6, R30 ;  /* 0x00000006091e7c10 */ /* 0x010fe2000fa1e01e */
[----:B------:R-:W-:Y:S01]  /*6ab0*/  IMAD R3, R42, 0x4, R13 ;  /* 0x000000042a037824 */ /* 0x000fe200078e020d */
[----:B------:R-:W-:Y:S01]  /*6ac0*/  SHF.L.U32 R9, R36, 0x3, RZ ;  /* 0x0000000324097819 */ /* 0x000fe200000006ff */
[----:B------:R-:W0:Y:S01]  /*6ad0*/  LDSM.16.M88.4 R4, [R28] ;  /* 0x000000001c04783b */ /* 0x000e220000000200 */
[----:B------:R-:W-:Y:S01]  /*6ae0*/  IADD3.X R40, PT, PT, R8, UR5, R31, P0, P2 ;  /* 0x0000000508287c10 */ /* 0x000fe200087e441f */
[----:B------:R-:W-:Y:S01]  /*6af0*/  IMAD R15, R42, 0x4, R3 ;  /* 0x000000042a0f7824 */ /* 0x000fe200078e0203 */
[----:B------:R-:W-:Y:S01]  /*6b00*/  LOP3.LUT R9, R9, 0xc0, RZ, 0xc0, !PT ;  /* 0x000000c009097812 */ /* 0x000fe200078ec0ff */
[----:B------:R-:W-:Y:S01]  /*6b10*/  FFMA R173, R12, 0.69314718246459960938, R173 ;  /* 0x3f3172180cad7823 */ /* 0x000fe200000000ad */
[----:B------:R-:W-:Y:S01]  /*6b20*/  LEA R8, P0, R11, R30, 0x1 ;  /* 0x0000001e0b087211 */ /* 0x000fe200078008ff */
[----:B------:R-:W1:Y:S01]  /*6b30*/  LDSM.16.M88.4 R32, [R28+0x800] ;  /* 0x000800001c20783b */ /* 0x000e620000000200 */
[----:B------:R-:W-:Y:S01]  /*6b40*/  LEA R17, R42, R15, 0x2 ;  /* 0x0000000f2a117211 */ /* 0x000fe200078e10ff */
[----:B------:R-:W3:Y:S01]  /*6b50*/  LDCU UR4, c[0x0][0x3ec] ;  /* 0x00007d80ff0477ac */ /* 0x000ee20008000800 */
[----:B------:R-:W-:-:S02]  /*6b60*/  IADD3 R38, PT, PT, R9, UR17, R26 ;  /* 0x0000001109267c10 */ /* 0x000fc4000fffe01a */
[----:B------:R-:W-:Y:S01]  /*6b70*/  LEA R10, P1, R13, R30, 0x1 ;  /* 0x0000001e0d0a7211 */ /* 0x000fe200078208ff */
[C---:B------:R-:W-:Y:S01]  /*6b80*/  IMAD R19, R42.reuse, 0x4, R17 ;  /* 0x000000042a137824 */ /* 0x040fe200078e0211 */
[----:B------:R-:W-:Y:S02]  /*6b90*/  LEA.HI.X.SX32 R9, R11, R40, 0x1, P0 ;  /* 0x000000280b097211 */ /* 0x000fe400000f0eff */
[----:B------:R-:W-:Y:S02]  /*6ba0*/  LEA R12, P0, R3, R30, 0x1 ;  /* 0x0000001e030c7211 */ /* 0x000fe400078008ff */
[C---:B------:R-:W-:Y:S02]  /*6bb0*/  LEA R20, R42.reuse, R19, 0x2 ;  /* 0x000000132a147211 */ /* 0x040fe400078e10ff */
[-C--:B------:R-:W-:Y:S02]  /*6bc0*/  LEA.HI.X.SX32 R11, R13, R40.reuse, 0x1, P1 ;  /* 0x000000280d0b7211 */ /* 0x080fe400008f0eff */
[----:B------:R-:W-:Y:S01]  /*6bd0*/  LEA.HI.X.SX32 R13, R3, R40, 0x1, P0 ;  /* 0x00000028030d7211 */ /* 0x000fe200000f0eff */
[----:B------:R-:W-:Y:S01]  /*6be0*/  IMAD R3, R42, 0x4, R20 ;  /* 0x000000042a037824 */ /* 0x000fe200078e0214 */
[----:B------:R-:W-:-:S02]  /*6bf0*/  LEA R14, P0, R15, R30, 0x1 ;  /* 0x0000001e0f0e7211 */ /* 0x000fc400078008ff */
[-C--:B------:R-:W-:Y:S01]  /*6c00*/  LEA R16, P1, R17, R30.reuse, 0x1 ;  /* 0x0000001e11107211 */ /* 0x080fe200078208ff */
[----:B---3--:R-:W-:Y:S01]  /*6c10*/  UIMAD UR4, UR16, UR4, URZ ;  /* 0x00000004100472a4 */ /* 0x008fe2000f8e02ff */
[C---:B------:R-:W-:Y:S02]  /*6c20*/  LEA R21, R42.reuse, R3, 0x2 ;  /* 0x000000032a157211 */ /* 0x040fe400078e10ff */
[----:B------:R-:W-:Y:S01]  /*6c30*/  LEA R18, P2, R19, R30, 0x1 ;  /* 0x0000001e13127211 */ /* 0x000fe200078408ff */
[----:B------:R-:W-:Y:S01]  /*6c40*/  USHF.L.U32 UR6, UR4, 0x2, URZ ;  /* 0x0000000204067899 */ /* 0x000fe200080006ff */
[-C--:B------:R-:W-:Y:S01]  /*6c50*/  LEA.HI.X.SX32 R15, R15, R40.reuse, 0x1, P0 ;  /* 0x000000280f0f7211 */ /* 0x080fe200000f0eff */
[----:B------:R-:W-:Y:S01]  /*6c60*/  IMAD R23, R42, 0x4, R21 ;  /* 0x000000042a177824 */ /* 0x000fe200078e0215 */
[-C--:B------:R-:W-:Y:S01]  /*6c70*/  LEA.HI.X.SX32 R17, R17, R40.reuse, 0x1, P1 ;  /* 0x0000002811117211 */ /* 0x080fe200008f0eff */
[----:B------:R-:W-:Y:S01]  /*6c80*/  UIMAD.WIDE UR4, UR4, 0x4, URZ ;  /* 0x00000004040478a5 */ /* 0x000fe2000f8e02ff */
[----:B------:R-:W-:-:S02]  /*6c90*/  LEA.HI.X.SX32 R19, R19, R40, 0x1, P2 ;  /* 0x0000002813137211 */ /* 0x000fc400010f0eff */
[----:B------:R-:W-:Y:S02]  /*6ca0*/  LEA R24, R42, R23, 0x2 ;  /* 0x000000172a187211 */ /* 0x000fe400078e10ff */
[----:B------:R-:W-:Y:S01]  /*6cb0*/  SHF.L.U32 R36, R36, 0x4, RZ ;  /* 0x0000000424247819 */ /* 0x000fe200000006ff */
[----:B0-----:R0:W-:Y:S01]  /*6cc0*/  STG.E.U16 desc[UR28][R8.64], R4 ;  /* 0x0000000408007986 */ /* 0x0011e2000c10151c */
[----:B------:R-:W-:Y:S01]  /*6cd0*/  PRMT R22, R4, 0x7632, R22 ;  /* 0x0000763204167816 */ /* 0x000fe20000000016 */
[----:B------:R-:W-:Y:S01]  /*6ce0*/  IMAD R25, R42, 0x4, R24 ;  /* 0x000000042a197824 */ /* 0x000fe200078e0218 */
[----:B------:R-:W-:Y:S02]  /*6cf0*/  PRMT R37, R5, 0x7632, R37 ;  /* 0x0000763205257816 */ /* 0x000fe40000000025 */
[----:B------:R-:W-:Y:S01]  /*6d00*/  LOP3.LUT R36, R36, 0xf0, RZ, 0xc0, !PT ;  /* 0x000000f024247812 */ /* 0x000fe200078ec0ff */
[----:B------:R3:W-:Y:S01]  /*6d10*/  STG.E.U16 desc[UR28][R10.64], R22 ;  /* 0x000000160a007986 */ /* 0x0007e2000c10151c */
[----:B------:R-:W-:-:S03]  /*6d20*/  LEA R27, R42, R25, 0x2 ;  /* 0x000000192a1b7211 */ /* 0x000fc600078e10ff */
[----:B------:R4:W-:Y:S01]  /*6d30*/  STG.E.U16 desc[UR28][R12.64], R5 ;  /* 0x000000050c007986 */ /* 0x0009e2000c10151c */
[-C--:B0-----:R-:W-:Y:S02]  /*6d40*/  LEA R4, P0, R20, R30.reuse, 0x1 ;  /* 0x0000001e14047211 */ /* 0x081fe400078008ff */
[-C--:B------:R-:W-:Y:S01]  /*6d50*/  LEA R8, P1, R3, R30.reuse, 0x1 ;  /* 0x0000001e03087211 */ /* 0x080fe200078208ff */
[----:B------:R0:W-:Y:S01]  /*6d60*/  STG.E.U16 desc[UR28][R14.64], R37 ;  /* 0x000000250e007986 */ /* 0x0001e2000c10151c */
[----:B---3--:R-:W-:-:S03]  /*6d70*/  LEA R10, P2, R21, R30, 0x1 ;  /* 0x0000001e150a7211 */ /* 0x008fc600078408ff */
[----:B------:R-:W-:Y:S01]  /*6d80*/  STG.E.U16 desc[UR28][R16.64], R6 ;  /* 0x0000000610007986 */ /* 0x000fe2000c10151c */
[-C--:B------:R-:W-:Y:S01]  /*6d90*/  LEA.HI.X.SX32 R9, R3, R40.reuse, 0x1, P1 ;  /* 0x0000002803097211 */ /* 0x080fe200008f0eff */
[----:B------:R-:W-:Y:S01]  /*6da0*/  IMAD R3, R42, 0x4, R27 ;  /* 0x000000042a037824 */ /* 0x000fe200078e021b */
[----:B----4-:R-:W-:Y:S02]  /*6db0*/  LEA.HI.X.SX32 R5, R20, R40, 0x1, P0 ;  /* 0x0000002814057211 */ /* 0x010fe400000f0eff */
[-C--:B------:R-:W-:Y:S02]  /*6dc0*/  LEA R12, P0, R23, R30.reuse, 0x1 ;  /* 0x0000001e170c7211 */ /* 0x080fe400078008ff */
[----:B------:R-:W-:Y:S02]  /*6dd0*/  LEA R20, P1, R24, R30, 0x1 ;  /* 0x0000001e18147211 */ /* 0x000fe400078208ff */
[----:B------:R-:W-:Y:S02]  /*6de0*/  LEA.HI.X.SX32 R11, R21, R40, 0x1, P2 ;  /* 0x00000028150b7211 */ /* 0x000fe400010f0eff */
[----:B------:R-:W-:-:S02]  /*6df0*/  LEA R22, P2, R25, R30, 0x1 ;  /* 0x0000001e19167211 */ /* 0x000fc400078408ff */
[-C--:B------:R-:W-:Y:S02]  /*6e00*/  LEA.HI.X.SX32 R13, R23, R40.reuse, 0x1, P0 ;  /* 0x00000028170d7211 */ /* 0x080fe400000f0eff */
[----:B------:R-:W-:Y:S02]  /*6e10*/  LEA.HI.X.SX32 R21, R24, R40, 0x1, P1 ;  /* 0x0000002818157211 */ /* 0x000fe400008f0eff */
[-C--:B------:R-:W-:Y:S02]  /*6e20*/  LEA R24, P0, R27, R30.reuse, 0x1 ;  /* 0x0000001e1b187211 */ /* 0x080fe400078008ff */
[----:B------:R-:W-:Y:S02]  /*6e30*/  LEA R26, P1, R3, R30, 0x1 ;  /* 0x0000001e031a7211 */ /* 0x000fe400078208ff */
[-C--:B------:R-:W-:Y:S02]  /*6e40*/  LEA.HI.X.SX32 R23, R25, R40.reuse, 0x1, P2 ;  /* 0x0000002819177211 */ /* 0x080fe400010f0eff */
[----:B------:R-:W-:-:S02]  /*6e50*/  LEA.HI.X.SX32 R25, R27, R40, 0x1, P0 ;  /* 0x000000281b197211 */ /* 0x000fc400000f0eff */
[----:B------:R-:W-:Y:S02]  /*6e60*/  LEA R29, R42, R3, 0x2 ;  /* 0x000000032a1d7211 */ /* 0x000fe400078e10ff */
[----:B------:R-:W-:Y:S02]  /*6e70*/  LEA.HI.X.SX32 R27, R3, R40, 0x1, P1 ;  /* 0x00000028031b7211 */ /* 0x000fe400008f0eff */
[----:B------:R-:W-:Y:S01]  /*6e80*/  PRMT R3, R6, 0x7632, R3 ;  /* 0x0000763206037816 */ /* 0x000fe20000000003 */
[----:B------:R-:W-:Y:S01]  /*6e90*/  IMAD R31, R42, 0x4, R29 ;  /* 0x000000042a1f7824 */ /* 0x000fe200078e021d */
[----:B0-----:R-:W-:Y:S02]  /*6ea0*/  PRMT R15, R7, 0x7632, R15 ;  /* 0x00007632070f7816 */ /* 0x001fe4000000000f */
[-C--:B------:R-:W-:Y:S01]  /*6eb0*/  LEA R28, P2, R29, R30.reuse, 0x1 ;  /* 0x0000001e1d1c7211 */ /* 0x080fe200078408ff */
[----:B------:R0:W-:Y:S01]  /*6ec0*/  STG.E.U16 desc[UR28][R18.64], R3 ;  /* 0x0000000312007986 */ /* 0x0001e2000c10151c */
[----:B------:R-:W-:-:S02]  /*6ed0*/  LEA R30, P3, R31, R30, 0x1 ;  /* 0x0000001e1f1e7211 */ /* 0x000fc400078608ff */
[-C--:B------:R-:W-:Y:S01]  /*6ee0*/  LEA.HI.X.SX32 R29, R29, R40.reuse, 0x1, P2 ;  /* 0x000000281d1d7211 */ /* 0x080fe200010f0eff */
[----:B------:R3:W-:Y:S01]  /*6ef0*/  STG.E.U16 desc[UR28][R4.64], R7 ;  /* 0x0000000704007986 */ /* 0x0007e2000c10151c */
[----:B------:R-:W-:Y:S02]  /*6f00*/  LEA.HI.X.SX32 R31, R31, R40, 0x1, P3 ;  /* 0x000000281f1f7211 */ /* 0x000fe400018f0eff */
[----:B------:R-:W-:Y:S01]  /*6f10*/  ISETP.GE.U32.AND P0, PT, R0, 0x40, PT ;  /* 0x000000400000780c */ /* 0x000fe20003f06070 */
[----:B------:R-:W-:Y:S01]  /*6f20*/  STG.E.U16 desc[UR28][R8.64], R15 ;  /* 0x0000000f08007986 */ /* 0x000fe2000c10151c */
[----:B------:R-:W-:-:S03]  /*6f30*/  IMAD.HI R0, R2, 0x4, RZ ;  /* 0x0000000402007827 */ /* 0x000fc600078e02ff */
[----:B-1----:R1:W-:Y:S01]  /*6f40*/  STG.E.U16 desc[UR28][R10.64], R32 ;  /* 0x000000200a007986 */ /* 0x0023e2000c10151c */
[----:B0-----:R-:W-:Y:S01]  /*6f50*/  IMAD.SHL.U32 R3, R2, 0x4, RZ ;  /* 0x0000000402037824 */ /* 0x001fe200078e00ff */
[----:B---3--:R-:W-:Y:S01]  /*6f60*/  PRMT R5, R32, 0x7632, R5 ;  /* 0x0000763220057816 */ /* 0x008fe20000000005 */
[----:B------:R-:W0:Y:S01]  /*6f70*/  LDC.64 R6, c[0x0][0x3a0] ;  /* 0x0000e800ff067b82 */ /* 0x000e220000000a00 */
[----:B------:R-:W-:-:S03]  /*6f80*/  PRMT R4, R35, 0x7632, R4 ;  /* 0x0000763223047816 */ /* 0x000fc60000000004 */
[----:B------:R3:W-:Y:S01]  /*6f90*/  STG.E.U16 desc[UR28][R12.64], R5 ;  /* 0x000000050c007986 */ /* 0x0007e2000c10151c */
[----:B-1----:R-:W-:-:S03]  /*6fa0*/  PRMT R11, R33, 0x7632, R11 ;  /* 0x00007632210b7816 */ /* 0x002fc6000000000b */
[----:B------:R-:W-:Y:S04]  /*6fb0*/  STG.E.U16 desc[UR28][R20.64], R33 ;  /* 0x0000002114007986 */ /* 0x000fe8000c10151c */
[----:B------:R-:W-:Y:S01]  /*6fc0*/  STG.E.U16 desc[UR28][R22.64], R11 ;  /* 0x0000000b16007986 */ /* 0x000fe2000c10151c */
[----:B---3--:R-:W-:-:S03]  /*6fd0*/  PRMT R13, R34, 0x7632, R13 ;  /* 0x00007632220d7816 */ /* 0x008fc6000000000d */
[----:B------:R-:W-:Y:S04]  /*6fe0*/  STG.E.U16 desc[UR28][R24.64], R34 ;  /* 0x0000002218007986 */ /* 0x000fe8000c10151c */
[----:B------:R-:W-:Y:S01]  /*6ff0*/  STG.E.U16 desc[UR28][R26.64], R13 ;  /* 0x0000000d1a007986 */ /* 0x000fe2000c10151c */
[----:B0-----:R-:W-:-:S03]  /*7000*/  IADD3 R2, P1, P2, R3, UR6, R6 ;  /* 0x0000000603027c10 */ /* 0x001fc6000fa3e006 */
[----:B------:R-:W-:Y:S01]  /*7010*/  STG.E.U16 desc[UR28][R28.64], R35 ;  /* 0x000000231c007986 */ /* 0x000fe2000c10151c */
[----:B------:R-:W-:-:S03]  /*7020*/  IADD3.X R3, PT, PT, R0, UR5, R7, P1, P2 ;  /* 0x0000000500037c10 */ /* 0x000fc60008fe4407 */
[----:B------:R-:W-:Y:S01]  /*7030*/  STG.E.U16 desc[UR28][R30.64], R4 ;  /* 0x000000041e007986 */ /* 0x000fe2000c10151c */
[----:B------:R-:W-:Y:S06]  /*7040*/  BAR.SYNC.DEFER_BLOCKING 0x0 ;  /* 0x0000000000007b1d */ /* 0x000fec0000010000 */
[----:B------:R-:W-:Y:S02]  /*7050*/  STSM.16.M88 [R38], R173 ;  /* 0x000000ad26007844 */ /* 0x000fe40000000000 */
[----:B------:R-:W-:Y:S06]  /*7060*/  BAR.SYNC.DEFER_BLOCKING 0x0 ;  /* 0x0000000000007b1d */ /* 0x000fec0000010000 */
[----:B------:R-:W0:Y:S04]  /*7070*/  LDSM.16.M88 R5, [R36+UR17] ;  /* 0x000000112405783b */ /* 0x000e280008000000 */
[----:B0-----:R0:W-:Y:S01]  /*7080*/  @!P0 STG.E desc[UR28][R2.64], R5 ;  /* 0x0000000502008986 */ /* 0x0011e2000c10191c */
[----:B------:R-:W-:Y:S06]  /*7090*/  BAR.SYNC.DEFER_BLOCKING 0x0 ;  /* 0x0000000000007b1d */ /* 0x000fec0000010000 */
[----:B------:R-:W-:Y:S05]  /*70a0*/  BRA.U UP0, `(.L_x_20) ;  /* 0x0000000100a07547 */ /* 0x000fea000b800000 */
[----:B------:R-:W1:Y:S01]  /*70b0*/  S2UR UR5, SR_CgaCtaId ;  /* 0x00000000000579c3 */ /* 0x000e620000008800 */
[----:B------:R-:W-:Y:S01]  /*70c0*/  NOP ;  /* 0x0000000000007918 */ /* 0x000fe20000000000 */
[----:B------:R-:W-:Y:S01]  /*70d0*/  UMOV UR4, 0x50 ;  /* 0x0000005000047882 */ /* 0x000fe20000000000 */
[----:B------:R-:W-:Y:S01]  /*70e0*/  MOV R0, UR18 ;  /* 0x0000001200007c02 */ /* 0x000fe20008000f00 */
[----:B------:R-:W-:Y:S02]  /*70f0*/  HFMA2 R7, -RZ, RZ, 0, 5.9604644775390625e-08 ;  /* 0x00000001ff077431 */ /* 0x000fe400000001ff */
[----:B0-----:R-:W-:Y:S01]  /*7100*/  IMAD.MOV.U32 R3, RZ, RZ, 0xf ;  /* 0x0000000fff037424 */ /* 0x001fe200078e00ff */
[----:B------:R-:W-:-:S04]  /*7110*/  LOP3.LUT R0, R0, 0xffff, RZ, 0xc0, !PT ;  /* 0x0000ffff00007812 */ /* 0x000fc800078ec0ff */
[----:B------:R-:W-:-:S05]  /*7120*/  SHF.R.U32.HI R0, RZ, 0x5, R0 ;  /* 0x00000005ff007819 */ /* 0x000fca0000011600 */
[----:B------:R-:W-:Y:S01]  /*7130*/  VIADD R2, R0, 0x10 ;  /* 0x0000001000027836 */ /* 0x000fe20000000000 */
[----:B------:R-:W-:Y:S01]  /*7140*/  SHF.L.U32 R0, R3, R0, RZ ;  /* 0x0000000003007219 */ /* 0x000fe200000006ff */
[----:B-1----:R-:W-:-:S03]  /*7150*/  ULEA UR6, UR5, UR4, 0x18 ;  /* 0x0000000405067291 */ /* 0x002fc6000f8ec0ff */
[----:B------:R-:W-:-:S04]  /*7160*/  SHF.L.U32 R3, R7, R2, RZ ;  /* 0x0000000207037219 */ /* 0x000fc800000006ff */
[----:B------:R-:W-:Y:S02]  /*7170*/  LOP3.LUT R0, R3, R0, RZ, 0xfc, !PT ;  /* 0x0000000003007212 */ /* 0x000fe400078efcff */
[----:B------:R-:W0:Y:S02]  /*7180*/  LDS R5, [UR6] ;  /* 0x00000006ff057984 */ /* 0x000e240008000800 */
[C---:B------:R-:W-:Y:S02]  /*7190*/  LOP3.LUT R2, R0.reuse, 0xffff, RZ, 0xc0, !PT ;  /* 0x0000ffff00027812 */ /* 0x040fe400078ec0ff */
[----:B0-----:R-:W-:-:S04]  /*71a0*/  LOP3.LUT R3, R0, 0xffff, R5, 0x80, !PT ;  /* 0x0000ffff00037812 */ /* 0x001fc800078e8005 */
[----:B------:R-:W-:-:S13]  /*71b0*/  ISETP.NE.AND P0, PT, R3, R2, PT ;  /* 0x000000020300720c */ /* 0x000fda0003f05270 */
[----:B------:R-:W-:Y:S05]  /*71c0*/  @P0 BRA `(.L_x_21) ;  /* 0x0000000000500947 */ /* 0x000fea0003800000 */
[----:B------:R-:W-:Y:S02]  /*71d0*/  SHF.R.U32.HI R5, RZ, 0x10, R5 ;  /* 0x00000010ff057819 */ /* 0x000fe40000011605 */
[----:B------:R-:W-:-:S04]  /*71e0*/  SHF.R.U32.HI R2, RZ, 0x10, R0 ;  /* 0x00000010ff027819 */ /* 0x000fc80000011600 */
[----:B------:R-:W-:-:S04]  /*71f0*/  LOP3.LUT R5, R5, R2, RZ, 0xc0, !PT ;  /* 0x0000000205057212 */ /* 0x000fc800078ec0ff */
[----:B------:R-:W-:-:S13]  /*7200*/  ISETP.NE.AND P0, PT, R5, R2, PT ;  /* 0x000000020500720c */ /* 0x000fda0003f05270 */
[----:B------:R-:W-:Y:S05]  /*7210*/  @P0 BRA `(.L_x_22) ;  /* 0x0000000000300947 */ /* 0x000fea0003800000 */
[----:B------:R-:W-:Y:S01]  /*7220*/  R2UR UR4, R0 ;  /* 0x00000000000472ca */ /* 0x000fe200000e0000 */
[----:B------:R-:W-:Y:S01]  /*7230*/  VOTEU.ANY UR5, UPT, PT ;  /* 0x0000000000057886 */ /* 0x000fe200038e0100 */
[----:B------:R-:W0:Y:S01]  /*7240*/  S2R R0, SR_LANEID ;  /* 0x0000000000007919 */ /* 0x000e220000000000 */
[----:B------:R-:W-:-:S10]  /*7250*/  UFLO.U32 UR5, UR5 ;  /* 0x00000005000572bd */ /* 0x000fd400080e0000 */
[----:B------:R-:W-:-:S06]  /*7260*/  ULOP3.LUT UR4, URZ, UR4, URZ, 0x33, !UPT ;  /* 0x00000004ff047292 */ /* 0x000fcc000f8e33ff */
[----:B------:R-:W-:-:S04]  /*7270*/  MOV R2, UR4 ;  /* 0x0000000400027c02 */ /* 0x000fc80008000f00 */
[----:B------:R-:W1:Y:S02]  /*7280*/  REDUX UR7, R2 ;  /* 0x00000000020773c4 */ /* 0x000e640000000000 */
[----:B------:R3:W-:Y:S01]  /*7290*/  UTCATOMSWS.AND URZ, UR4 ;  /* 0x0000000400ff79e3 */ /* 0x0007e20008000000 */
[----:B0-----:R-:W-:Y:S01]  /*72a0*/  ISETP.EQ.U32.AND P0, PT, R0, UR5, PT ;  /* 0x0000000500007c0c */ /* 0x001fe2000bf02070 */
[----:B-1----:R-:W-:-:S12]  /*72b0*/  IMAD.U32 R0, RZ, RZ, UR7 ;  /* 0x00000007ff007e24 */ /* 0x002fd8000f8e00ff */
[----:B------:R3:W-:Y:S01]  /*72c0*/  @P0 ATOMS.AND RZ, [UR6], R0 ;  /* 0x00000000ffff098c */ /* 0x0007e2000a800006 */
[----:B------:R-:W-:Y:S05]  /*72d0*/  BRA `(.L_x_20) ;  /* 0x0000000000147947 */ /* 0x000fea0003800000 */
.L_x_22:
[----:B------:R-:W-:-:S07]  /*72e0*/  MOV R2, 0x7300 ;  /* 0x0000730000027802 */ /* 0x000fce0000000f00 */
[----:B--2---:R-:W-:Y:S05]  /*72f0*/  CALL.REL.NOINC `($__internal_0_$__cuda_sm10x_tcgen05_guardrail_trap_col_being_dealloced_not_returned_by_alloc) ;  /* 0x0000000000447944 */ /* 0x004fea0003c00000 */
[----:B------:R-:W-:Y:S05]  /*7300*/  BRA `(.L_x_20) ;  /* 0x0000000000087947 */ /* 0x000fea0003800000 */
.L_x_21:
[----:B------:R-:W-:-:S07]  /*7310*/  MOV R2, 0x7330 ;  /* 0x0000733000027802 */ /* 0x000fce0000000f00 */
[----:B--2---:R-:W-:Y:S05]  /*7320*/  CALL.REL.NOINC `($__internal_2_$__cuda_sm10x_tcgen05_guardrail_trap_unallocated_columns_being_dealloced) ;  /* 0x0000000000507944 */ /* 0x004fea0003c00000 */
.L_x_20:
[----:B------:R-:W-:Y:S01]  /*7330*/  NOP ;  /* 0x0000000000007918 */ /* 0x000fe20000000000 */
[----:B---3--:R-:W-:Y:S05]  /*7340*/  EXIT ;  /* 0x000000000000794d */ /* 0x008fea0003800000 */
.L_x_8:
[----:B------:R-:W1:Y:S02]  /*7350*/  SYNCS.PHASECHK.TRANS64.TRYWAIT P0, [UR17+0x4000], RZ ;  /* 0x004000ffff0075a7 */ /* 0x000e640008001111 */
[----:B-1----:R-:W-:Y:S05]  /*7360*/  @!P0 BRA `(.L_x_8) ;  /* 0xfffffffc00f88947 */ /* 0x002fea000383ffff */
[----:B------:R-:W-:Y:S05]  /*7370*/  BRA `(.L_x_7) ;  /* 0xffffffa8002c7947 */ /* 0x000fea000383ffff */
.L_x_14:
[----:B------:R-:W1:Y:S02]  /*7380*/  SYNCS.PHASECHK.TRANS64.TRYWAIT P2, [UR17+0xe010], RZ ;  /* 0x00e010ffff0075a7 */ /* 0x000e640008041111 */
[----:B-1----:R-:W-:Y:S05]  /*7390*/  @!P2 BRA `(.L_x_14) ;  /* 0xfffffffc00f8a947 */ /* 0x002fea000383ffff */
[----:B------:R-:W-:Y:S05]  /*73a0*/  BRA `(.L_x_23) ;  /* 0xffffffd400347947 */ /* 0x000fea000383ffff */
.L_x_15:
[----:B------:R-:W0:Y:S02]  /*73b0*/  SYNCS.PHASECHK.TRANS64.TRYWAIT P2, [UR20], R186 ;  /* 0x000000baff0075a7 */ /* 0x000e240008041114 */
[----:B0-----:R-:W-:Y:S05]  /*73c0*/  @!P2 BRA `(.L_x_15) ;  /* 0xfffffffc00f8a947 */ /* 0x001fea000383ffff */
[----:B------:R-:W-:Y:S05]  /*73d0*/  BRA `(.L_x_24) ;  /* 0xffffffe000687947 */ /* 0x000fea000383ffff */
.L_x_19:
[----:B------:R-:W0:Y:S02]  /*73e0*/  SYNCS.PHASECHK.TRANS64.TRYWAIT P0, [UR20], R4 ;  /* 0x00000004ff0075a7 */ /* 0x000e240008001114 */
[----:B0-----:R-:W-:Y:S05]  /*73f0*/  @!P0 BRA `(.L_x_19) ;  /* 0xfffffffc00f88947 */ /* 0x001fea000383ffff */
[----:B------:R-:W-:Y:S05]  /*7400*/  BRA `(.L_x_18) ;  /* 0xffffffec00b87947 */ /* 0x000fea000383ffff */
        .weak           $__internal_0_$__cuda_sm10x_tcgen05_guardrail_trap_col_being_dealloced_not_returned_by_alloc
        .type           $__internal_0_$__cuda_sm10x_tcgen05_guardrail_trap_col_being_dealloced_not_returned_by_alloc,@function
        .size           $__internal_0_$__cuda_sm10x_tcgen05_guardrail_trap_col_being_dealloced_not_returned_by_alloc,($__internal_1_$__cuda_sm10x_tcgen05_guardrail_trap_phase_invalid_during_alloc - $__internal_0_$__cuda_sm10x_tcgen05_guardrail_trap_col_being_dealloced_not_returned_by_alloc)
$__internal_0_$__cuda_sm10x_tcgen05_guardrail_trap_col_being_dealloced_not_returned_by_alloc:
[----:B------:R-:W-:Y:S05]  /*7410*/  BPT.TRAP 0x1 ;  /* 0x000000040000795c */ /* 0x000fea0000300000 */
[----:B------:R-:W-:-:S04]  /*7420*/  MOV R3, 0x0 ;  /* 0x0000000000037802 */ /* 0x000fc80000000f00 */
[----:B------:R-:W-:Y:S05]  /*7430*/  RET.REL.NODEC R2 `(attn_fwd) ;  /* 0xffffff8802f07950 */ /* 0x000fea0003c3ffff */
        .weak           $__internal_1_$__cuda_sm10x_tcgen05_guardrail_trap_phase_invalid_during_alloc
        .type           $__internal_1_$__cuda_sm10x_tcgen05_guardrail_trap_phase_invalid_during_alloc,@function
        .size           $__internal_1_$__cuda_sm10x_tcgen05_guardrail_trap_phase_invalid_during_alloc,($__internal_2_$__cuda_sm10x_tcgen05_guardrail_trap_unallocated_columns_being_dealloced - $__internal_1_$__cuda_sm10x_tcgen05_guardrail_trap_phase_invalid_during_alloc)
$__internal_1_$__cuda_sm10x_tcgen05_guardrail_trap_phase_invalid_during_alloc:
[----:B------:R-:W-:Y:S05]  /*7440*/  BPT.TRAP 0x1 ;  /* 0x000000040000795c */ /* 0x000fea0000300000 */
[----:B------:R-:W-:-:S04]  /*7450*/  IMAD.MOV.U32 R5, RZ, RZ, 0x0 ;  /* 0x00000000ff057424 */ /* 0x000fc800078e00ff */
[----:B------:R-:W-:Y:S05]  /*7460*/  RET.REL.NODEC R4 `(attn_fwd) ;  /* 0xffffff8804e47950 */ /* 0x000fea0003c3ffff */
        .weak           $__internal_2_$__cuda_sm10x_tcgen05_guardrail_trap_unallocated_columns_being_dealloced
        .type           $__internal_2_$__cuda_sm10x_tcgen05_guardrail_trap_unallocated_columns_being_dealloced,@function
        .size           $__internal_2_$__cuda_sm10x_tcgen05_guardrail_trap_unallocated_columns_being_dealloced,(.L_x_28 - $__internal_2_$__cuda_sm10x_tcgen05_guardrail_trap_unallocated_columns_being_dealloced)
$__internal_2_$__cuda_sm10x_tcgen05_guardrail_trap_unallocated_columns_being_dealloced:
[----:B------:R-:W-:Y:S05]  /*7470*/  BPT.TRAP 0x1 ;  /* 0x000000040000795c */ /* 0x000fea0000300000 */
[----:B------:R-:W-:-:S04]  /*7480*/  HFMA2 R3, -RZ, RZ, 0, 0 ;  /* 0x00000000ff037431 */ /* 0x000fc800000001ff */
[----:B------:R-:W-:Y:S05]  /*7490*/  RET.REL.NODEC R2 `(attn_fwd) ;  /* 0xffffff8802d87950 */ /* 0x000fea0003c3ffff */
.L_x_25:
[----:B------:R-:W-:-:S00]  /*74a0*/  BRA `(.L_x_25) ;  /* 0xfffffffc00fc7947 */ /* 0x000fc0000383ffff */
[----:B------:R-:W-:-:S00]  /*74b0*/  NOP ;  /* 0x0000000000007918 */ /* 0x000fc00000000000 */
        /* <DEDUP_REMOVED lines=12> */
.L_x_28:


//--------------------- .nv.global.init           --------------------------
	.section	.nv.global.init,"aw",@progbits
.nv.global.init:
	.type		_$_str,@object
	.size		_$_str,(.L_3 - _$_str)
_$_str:
        /*0000*/ 	.byte	0x5f, 0x5f, 0x43, 0x55, 0x44, 0x41, 0x5f, 0x46, 0x54, 0x5a, 0x00
.L_3:


//--------------------- .nv.shared.attn_fwd       --------------------------
	.section	.nv.shared.attn_fwd,"aw",@nobits
	.sectionflags	@""
	.align	16
	.zero		1024


//--------------------- .nv.shared.reserved.0     --------------------------
	.section	.nv.shared.reserved.0,"aw",@nobits
	.align	8
	.weak		__nv_reservedSMEM_offset_0_alias
	.size		__nv_reservedSMEM_offset_0_alias, 0, 64
	.other		__nv_reservedSMEM_offset_0_alias,@"STO_CUDA_RESERVED_SHARED STV_DEFAULT"
__nv_reservedSMEM_offset_0_alias:
	.zero		0
.nv.shared.reserved.0:
	.zero		64
	.weak		__nv_reservedSMEM_allocation_phase
	.type		__nv_reservedSMEM_allocation_phase,@object
	.size		__nv_reservedSMEM_allocation_phase,(.L_0 - __nv_reservedSMEM_allocation_phase)
__nv_reservedSMEM_allocation_phase:
	.zero		1
.L_0:
	.zero		7
	.weak		__nv_reservedSMEM_devtool_atexit_pc
	.type		__nv_reservedSMEM_devtool_atexit_pc,@object
	.size		__nv_reservedSMEM_devtool_atexit_pc,(__nv_reservedSMEM_allocation_mask - __nv_reservedSMEM_devtool_atexit_pc)
__nv_reservedSMEM_devtool_atexit_pc:
	.zero		8
	.weak		__nv_reservedSMEM_allocation_mask
	.type		__nv_reservedSMEM_allocation_mask,@object
	.size		__nv_reservedSMEM_allocation_mask,(.L_2 - __nv_reservedSMEM_allocation_mask)
__nv_reservedSMEM_allocation_mask:
	.zero		4
.L_2:


//--------------------- .nv.constant0.attn_fwd    --------------------------
	.section	.nv.constant0.attn_fwd,"a",@progbits
	.sectionflags	@""
	.align	4
.nv.constant0.attn_fwd:
	.zero		1032


//--------------------- SYMBOLS --------------------------

	.type		.nv.reservedSmem.offset0,@object
	.size		.nv.reservedSmem.offset0,0x4
	.type		.nv.reservedSmem.cap,@object
	.size		.nv.reservedSmem.cap,0x4
